def gluon_wgmma(
    a_ptr,
    b_ptr,
    c_ptr,
    M,
    N,
    K,
    stride_am,
    stride_bk,
    stride_cm,
    BLOCK_M: gl.constexpr,
    BLOCK_N: gl.constexpr,
    BLOCK_K: gl.constexpr,
    DTYPE: gl.constexpr,
    A_LAYOUT: gl.constexpr,
    B_LAYOUT: gl.constexpr,
    C_LAYOUT: gl.constexpr,
    B_SHAPE: gl.constexpr,
    TRANS_B: gl.constexpr,
    NUM_BUFFERS: gl.constexpr,
    NUM_WARPS: gl.constexpr,
):
    a_desc = tma.make_tensor_descriptor(
        a_ptr, [M, K], [stride_am, 1], [BLOCK_M, BLOCK_K], A_LAYOUT
    )
    b_desc = tma.make_tensor_descriptor(
        b_ptr,
        [N, K] if TRANS_B else [K, N],
        [stride_bk, 1],
        B_SHAPE,
        B_LAYOUT,
    )
    c_desc = tma.make_tensor_descriptor(
        c_ptr, [M, N], [stride_cm, 1], [BLOCK_M, BLOCK_N], C_LAYOUT
    )

    a_bufs = gl.allocate_shared_memory(
        DTYPE, [NUM_BUFFERS, BLOCK_M, BLOCK_K], A_LAYOUT
    )
    b_bufs = gl.allocate_shared_memory(DTYPE, [NUM_BUFFERS] + B_SHAPE, B_LAYOUT)

    pid_m = gl.program_id(0)
    pid_n = gl.program_id(1)
    off_m = pid_m * BLOCK_M
    off_n = pid_n * BLOCK_N

    mma_layout: gl.constexpr = pick_wgmma_layout(DTYPE, BLOCK_M, BLOCK_N, NUM_WARPS)
    acc = warpgroup_mma_init(
        gl.zeros((BLOCK_M, BLOCK_N), dtype=gl.float32, layout=mma_layout)
    )

    bars = gl.allocate_shared_memory(
        gl.int64, [NUM_BUFFERS, 1], mbarrier.MBarrierLayout()
    )
    for i in gl.static_range(NUM_BUFFERS):
        mbarrier.init(bars.index(i), count=1)
    idx = 0
    phase = 0

    for k in range(0, K, BLOCK_K):
        a = a_bufs.index(idx)
        b = b_bufs.index(idx)
        bar = bars.index(idx)
        mbarrier.expect(bar, a_desc.block_type.nbytes + b_desc.block_type.nbytes)
        tma.async_copy_global_to_shared(a_desc, [off_m, k], bar, a)
        tma.async_copy_global_to_shared(
            b_desc, [off_n, k] if TRANS_B else [k, off_n], bar, b
        )
        mbarrier.wait(bar, phase=phase)

        if TRANS_B:
            b = b.permute((1, 0))
        acc = warpgroup_mma_wait(num_outstanding=0, deps=(acc,))
        acc = warpgroup_mma(a, b, acc, is_async=True)

        idx += 1
        if idx == NUM_BUFFERS:
            idx = 0
            phase ^= 1

    acc = warpgroup_mma_wait(num_outstanding=0, deps=(acc,))
    for i in gl.static_range(NUM_BUFFERS):
        mbarrier.invalidate(bars.index(i))

    c_smem = gl.allocate_shared_memory(DTYPE, [BLOCK_M, BLOCK_N], C_LAYOUT)
    c_smem.store(acc.to(DTYPE))
    fence_async_shared()
    tma.async_copy_shared_to_global(c_desc, [off_m, off_n], c_smem)
    tma.store_wait(pendings=0)

# config = {"BLOCK_K": 64, "BLOCK_M": 64, "BLOCK_N": 256, "arch": "sm_90", "dtype": "fp16", "num_buffers": 2, "num_warps": 8, "trans_b": 1}
# arch = sm_90


// ===== COMPILED SASS (sm_90a) =====

	.target	sm_90a

	.elftype	@"ET_EXEC"


//--------------------- .note.nv.tkinfo           --------------------------
	.section	.note.nv.tkinfo,"",@"SHT_NOTE"
	.sectionflags	@"SHF_NOTE_NV_TKINFO"
	.tkinfo
        /*0018*/ 	.word	0x00000002
        /*0030*/ 	.string	""
        /*0030*/ 	.string	"ptxas"
        /*0030*/ 	.string	"Cuda compilation tools, release 13.0, V13.0.88"
        /*0030*/ 	.string	"Build cuda_13.0.r13.0/compiler.36424714_0"
        /*0030*/ 	.string	"-v  -suppress-debug-info  -lineinfo  -arch sm_90a "



//--------------------- .note.nv.cuinfo           --------------------------
	.section	.note.nv.cuinfo,"",@"SHT_NOTE"
	.sectionflags	@"SHF_NOTE_NV_CUINFO"
        /*0018*/ 	.short	0x0002
        /*001a*/ 	.short	0x005a
        /*001c*/ 	.short	0x0082
	.zero		2


//--------------------- .nv.info                  --------------------------
	.section	.nv.info,"",@"SHT_CUDA_INFO"
	.align	4


	//----- nvinfo : EIATTR_REGCOUNT
	.align		4
        /*0000*/ 	.byte	0x04, 0x2f
        /*0002*/ 	.short	(.L_1 - .L_0)
	.align		4
.L_0:
        /*0004*/ 	.word	index@(gluon_wgmma)
        /*0008*/ 	.word	0x0000005a


	//----- nvinfo : EIATTR_FRAME_SIZE
	.align		4
.L_1:
        /*000c*/ 	.byte	0x04, 0x11
        /*000e*/ 	.short	(.L_3 - .L_2)
	.align		4
.L_2:
        /*0010*/ 	.word	index@(gluon_wgmma)
        /*0014*/ 	.word	0x00000000


	//----- nvinfo : EIATTR_MIN_STACK_SIZE
	.align		4
.L_3:
        /*0018*/ 	.byte	0x04, 0x12
        /*001a*/ 	.short	(.L_5 - .L_4)
	.align		4
.L_4:
        /*001c*/ 	.word	index@(gluon_wgmma)
        /*0020*/ 	.word	0x00000000
.L_5:


//--------------------- .nv.compat                --------------------------
	.section	.nv.compat,"",@"SHT_CUDA_COMPAT_INFO"
	.align	4
        /*0000*/ 	.byte	0x02, 0x09, 0x01, 0x00, 0x02, 0x02, 0x04, 0x00, 0x02, 0x05, 0x05, 0x00, 0x03, 0x07, 0x01, 0x01
        /*0010*/ 	.byte	0x02, 0x03, 0x03, 0x00, 0x02, 0x06, 0x01, 0x00, 0x04, 0x0b, 0x08, 0x00, 0x00, 0x00, 0x00, 0x00
        /*0020*/ 	.byte	0x00, 0x00, 0x00, 0x00


//--------------------- .nv.info.gluon_wgmma      --------------------------
	.section	.nv.info.gluon_wgmma,"",@"SHT_CUDA_INFO"
	.sectionflags	@""
	.align	4


	//----- nvinfo : EIATTR_CUDA_API_VERSION
	.align		4
        /*0000*/ 	.byte	0x04, 0x37
        /*0002*/ 	.short	(.L_7 - .L_6)
.L_6:
        /*0004*/ 	.word	0x00000082


	//----- nvinfo : EIATTR_KPARAM_INFO
	.align		4
.L_7:
        /*0008*/ 	.byte	0x04, 0x17
        /*000a*/ 	.short	(.L_9 - .L_8)
.L_8:
        /*000c*/ 	.word	0x00000000
        /*0010*/ 	.short	0x000a
        /*0012*/ 	.short	0x0048
        /*0014*/ 	.byte	0x00, 0xf4, 0x21, 0x00


	//----- nvinfo : EIATTR_KPARAM_INFO
	.align		4
.L_9:
        /*0018*/ 	.byte	0x04, 0x17
        /*001a*/ 	.short	(.L_11 - .L_10)
.L_10:
        /*001c*/ 	.word	0x00000000
        /*0020*/ 	.short	0x0009
        /*0022*/ 	.short	0x0040
        /*0024*/ 	.byte	0x00, 0xf4, 0x21, 0x00


	//----- nvinfo : EIATTR_KPARAM_INFO
	.align		4
.L_11:
        /*0028*/ 	.byte	0x04, 0x17
        /*002a*/ 	.short	(.L_13 - .L_12)
.L_12:
        /*002c*/ 	.word	0x00000000
        /*0030*/ 	.short	0x0008
        /*0032*/ 	.short	0x0038
        /*0034*/ 	.byte	0x00, 0xf0, 0x21, 0x00


	//----- nvinfo : EIATTR_KPARAM_INFO
	.align		4
.L_13:
        /*0038*/ 	.byte	0x04, 0x17
        /*003a*/ 	.short	(.L_15 - .L_14)
.L_14:
        /*003c*/ 	.word	0x00000000
        /*0040*/ 	.short	0x0007
        /*0042*/ 	.short	0x0030
        /*0044*/ 	.byte	0x00, 0xf0, 0x21, 0x00


	//----- nvinfo : EIATTR_KPARAM_INFO
	.align		4
.L_15:
        /*0048*/ 	.byte	0x04, 0x17
        /*004a*/ 	.short	(.L_17 - .L_16)
.L_16:
        /*004c*/ 	.word	0x00000000
        /*0050*/ 	.short	0x0006
        /*0052*/ 	.short	0x0028
        /*0054*/ 	.byte	0x00, 0xf0, 0x21, 0x00


	//----- nvinfo : EIATTR_KPARAM_INFO
	.align		4
.L_17:
        /*0058*/ 	.byte	0x04, 0x17
        /*005a*/ 	.short	(.L_19 - .L_18)
.L_18:
        /*005c*/ 	.word	0x00000000
        /*0060*/ 	.short	0x0005
        /*0062*/ 	.short	0x0020
        /*0064*/ 	.byte	0x00, 0xf0, 0x11, 0x00


	//----- nvinfo : EIATTR_KPARAM_INFO
	.align		4
.L_19:
        /*0068*/ 	.byte	0x04, 0x17
        /*006a*/ 	.short	(.L_21 - .L_20)
.L_20:
        /*006c*/ 	.word	0x00000000
        /*0070*/ 	.short	0x0004
        /*0072*/ 	.short	0x001c
        /*0074*/ 	.byte	0x00, 0xf0, 0x11, 0x00


	//----- nvinfo : EIATTR_KPARAM_INFO
	.align		4
.L_21:
        /*0078*/ 	.byte	0x04, 0x17
        /*007a*/ 	.short	(.L_23 - .L_22)
.L_22:
        /*007c*/ 	.word	0x00000000
        /*0080*/ 	.short	0x0003
        /*0082*/ 	.short	0x0018
        /*0084*/ 	.byte	0x00, 0xf0, 0x11, 0x00


	//----- nvinfo : EIATTR_KPARAM_INFO
	.align		4
.L_23:
        /*0088*/ 	.byte	0x04, 0x17
        /*008a*/ 	.short	(.L_25 - .L_24)
.L_24:
        /*008c*/ 	.word	0x00000000
        /*0090*/ 	.short	0x0002
        /*0092*/ 	.short	0x0010
        /*0094*/ 	.byte	0x00, 0xf4, 0x21, 0x00


	//----- nvinfo : EIATTR_KPARAM_INFO
	.align		4
.L_25:
        /*0098*/ 	.byte	0x04, 0x17
        /*009a*/ 	.short	(.L_27 - .L_26)
.L_26:
        /*009c*/ 	.word	0x00000000
        /*00a0*/ 	.short	0x0001
        /*00a2*/ 	.short	0x0008
        /*00a4*/ 	.byte	0x00, 0xf4, 0x21, 0x00


	//----- nvinfo : EIATTR_KPARAM_INFO
	.align		4
.L_27:
        /*00a8*/ 	.byte	0x04, 0x17
        /*00aa*/ 	.short	(.L_29 - .L_28)
.L_28:
        /*00ac*/ 	.word	0x00000000
        /*00b0*/ 	.short	0x0000
        /*00b2*/ 	.short	0x0000
        /*00b4*/ 	.byte	0x00, 0xf4, 0x21, 0x00


	//----- nvinfo : EIATTR_SPARSE_MMA_MASK
	.align		4
.L_29:
        /*00b8*/ 	.byte	0x03, 0x50
        /*00ba*/ 	.short	0x0000


	//----- nvinfo : EIATTR_MAXREG_COUNT
	.align		4
        /*00bc*/ 	.byte	0x03, 0x1b
        /*00be*/ 	.short	0x00ff


	//----- nvinfo : EIATTR_NUM_BARRIERS
	.align		4
        /*00c0*/ 	.byte	0x02, 0x4c
        /*00c2*/ 	.byte	0x01
	.zero		1


	//----- nvinfo : EIATTR_MERCURY_ISA_VERSION
	.align		4
        /*00c4*/ 	.byte	0x03, 0x5f
        /*00c6*/ 	.short	0x0101


	//----- nvinfo : EIATTR_INT_WARP_WIDE_INSTR_OFFSETS
	.align		4
        /*00c8*/ 	.byte	0x04, 0x31
        /*00ca*/ 	.short	(.L_31 - .L_30)


	//   ....[0]....
.L_30:
        /*00cc*/ 	.word	0x00001320


	//   ....[1]....
        /*00d0*/ 	.word	0x00001340


	//   ....[2]....
        /*00d4*/ 	.word	0x000013f0


	//   ....[3]....
        /*00d8*/ 	.word	0x000018c0


	//   ....[4]....
        /*00dc*/ 	.word	0x000018d0


	//   ....[5]....
        /*00e0*/ 	.word	0x00001940


	//   ....[6]....
        /*00e4*/ 	.word	0x00001950


	//   ....[7]....
        /*00e8*/ 	.word	0x00002070


	//   ....[8]....
        /*00ec*/ 	.word	0x00002080


	//----- nvinfo : EIATTR_COOP_GROUP_MASK_REGIDS
	.align		4
.L_31:
        /*00f0*/ 	.byte	0x04, 0x29
        /*00f2*/ 	.short	(.L_33 - .L_32)


	//   ....[0]....
.L_32:
        /*00f4*/ 	.word	0xffffffff


	//   ....[1]....
        /*00f8*/ 	.word	0xffffffff


	//   ....[2]....
        /*00fc*/ 	.word	0xffffffff


	//----- nvinfo : EIATTR_COOP_GROUP_INSTR_OFFSETS
	.align		4
.L_33:
        /*0100*/ 	.byte	0x04, 0x28
        /*0102*/ 	.short	(.L_35 - .L_34)


	//   ....[0]....
.L_34:
        /*0104*/ 	.word	0x00000150


	//   ....[1]....
        /*0108*/ 	.word	0x00000700


	//   ....[2]....
        /*010c*/ 	.word	0x00000cf0


	//----- nvinfo : EIATTR_MBARRIER_INSTR_OFFSETS
	.align		4
.L_35:
        /*0110*/ 	.byte	0x04, 0x39
        /*0112*/ 	.short	(.L_37 - .L_36)


	//   ....[0]....
.L_36:
        /*0114*/ 	.word	0x00001490
        /*0118*/ 	.word	0x000000ff
        /*011c*/ 	.word	0x00014000
        /*0120*/ 	.short	0x0100
        /*0122*/ 	.byte	0x14
	.zero		1


	//   ....[1]....
        /*0124*/ 	.word	0x000015d0
        /*0128*/ 	.word	0x000000ff
        /*012c*/ 	.word	0x00014008
        /*0130*/ 	.short	0x0100
        /*0132*/ 	.byte	0x14
	.zero		1


	//   ....[2]....
        /*0134*/ 	.word	0x00001a00
        /*0138*/ 	.word	0x000000ff
        /*013c*/ 	.word	0x00014000
        /*0140*/ 	.short	0x010a
        /*0142*/ 	.byte	0x12
	.zero		1


	//   ....[3]....
        /*0144*/ 	.word	0x00001d80
        /*0148*/ 	.word	0x000000ff
        /*014c*/ 	.word	0x00014000
        /*0150*/ 	.short	0x0108
        /*0152*/ 	.byte	0x14
	.zero		1


	//   ....[4]....
        /*0154*/ 	.word	0x00001ea0
        /*0158*/ 	.word	0x000000ff
        /*015c*/ 	.word	0x00014008
        /*0160*/ 	.short	0x0108
        /*0162*/ 	.byte	0x14
	.zero		1


	//   ....[5]....
        /*0164*/ 	.word	0x00002110
        /*0168*/ 	.word	0x000000ff
        /*016c*/ 	.word	0x00014000
        /*0170*/ 	.short	0x010a
        /*0172*/ 	.byte	0x12
	.zero		1


	//----- nvinfo : EIATTR_NUM_MBARRIERS
	.align		4
.L_37:
        /*0174*/ 	.byte	0x03, 0x38
        /*0176*/ 	.short	0x0002


	//----- nvinfo : EIATTR_EXIT_INSTR_OFFSETS
	.align		4
        /*0178*/ 	.byte	0x04, 0x1c
        /*017a*/ 	.short	(.L_39 - .L_38)


	//   ....[0]....
.L_38:
        /*017c*/ 	.word	0x00002100


	//----- nvinfo : EIATTR_REQNTID
	.align		4
.L_39:
        /*0180*/ 	.byte	0x04, 0x10
        /*0182*/ 	.short	(.L_41 - .L_40)
.L_40:
        /*0184*/ 	.word	0x00000100
        /*0188*/ 	.word	0x00000001
        /*018c*/ 	.word	0x00000001


	//----- nvinfo : EIATTR_CRS_STACK_SIZE
	.align		4
.L_41:
        /*0190*/ 	.byte	0x04, 0x1e
        /*0192*/ 	.short	(.L_43 - .L_42)
.L_42:
        /*0194*/ 	.word	0x00000000


	//----- nvinfo : EIATTR_CBANK_PARAM_SIZE
	.align		4
.L_43:
        /*0198*/ 	.byte	0x03, 0x19
        /*019a*/ 	.short	0x0050


	//----- nvinfo : EIATTR_PARAM_CBANK
	.align		4
        /*019c*/ 	.byte	0x04, 0x0a
        /*019e*/ 	.short	(.L_45 - .L_44)
	.align		4
.L_44:
        /*01a0*/ 	.word	index@(.nv.constant0.gluon_wgmma)
        /*01a4*/ 	.short	0x0210
        /*01a6*/ 	.short	0x0050


	//----- nvinfo : EIATTR_SW_WAR
	.align		4
.L_45:
        /*01a8*/ 	.byte	0x04, 0x36
        /*01aa*/ 	.short	(.L_47 - .L_46)
.L_46:
        /*01ac*/ 	.word	0x00000008
.L_47:


//--------------------- .nv.callgraph             --------------------------
	.section	.nv.callgraph,"",@"SHT_CUDA_CALLGRAPH"
	.align	4
	.sectionentsize	8
	.align		4
        /*0000*/ 	.word	0x00000000
	.align		4
        /*0004*/ 	.word	0xffffffff
	.align		4
        /*0008*/ 	.word	0x00000000
	.align		4
        /*000c*/ 	.word	0xfffffffe
	.align		4
        /*0010*/ 	.word	0x00000000
	.align		4
        /*0014*/ 	.word	0xfffffffd
	.align		4
        /*0018*/ 	.word	0x00000000
	.align		4
        /*001c*/ 	.word	0xfffffffc


//--------------------- .text.gluon_wgmma         --------------------------
	.section	.text.gluon_wgmma,"ax",@progbits
	.align	128
        .global         gluon_wgmma
        .type           gluon_wgmma,@function
        .size           gluon_wgmma,(.L_x_52 - gluon_wgmma)
        .other          gluon_wgmma,@"STO_CUDA_ENTRY STV_DEFAULT"
gluon_wgmma:
.text.gluon_wgmma:
[----:B------:R-:W-:Y:S01]  /*0000*/  LDC R1, c[0x0][0x28] ;  /* 0x00000a00ff017b82 */ /* 0x000fe20000000800 */
[----:B------:R-:W1:Y:S07]  /*0010*/  S2R R0, SR_TID.X ;  /* 0x0000000000007919 */ /* 0x000e6e0000002100 */
[----:B------:R-:W2:Y:S01]  /*0020*/  S2UR UR4, SR_CgaCtaId ;  /* 0x00000000000479c3 */ /* 0x000ea20000008800 */
[----:B------:R-:W-:Y:S01]  /*0030*/  UMOV UR20, 0x400 ;  /* 0x0000040000147882 */ /* 0x000fe20000000000 */
[----:B------:R-:W-:Y:S01]  /*0040*/  ULDC UR6, c[0x0][0xc] ;  /* 0x0000030000067ab9 */ /* 0x000fe20000000800 */
[----:B------:R-:W-:Y:S01]  /*0050*/  ULDC.64 UR26, c[0x0][0x250] ;  /* 0x00009400001a7ab9 */ /* 0x000fe20000000a00 */
[----:B------:R-:W-:Y:S04]  /*0060*/  BSSY B0, `(.L_x_0) ;  /* 0x000001f000007945 */ /* 0x000fe80003800000 */
[----:B------:R-:W3:Y:S08]  /*0070*/  LDC R4, c[0x0][0x228] ;  /* 0x00008a00ff047b82 */ /* 0x000ef00000000800 */
[----:B------:R-:W4:Y:S08]  /*0080*/  LDC R13, c[0x0][0x230] ;  /* 0x00008c00ff0d7b82 */ /* 0x000f300000000800 */
[----:B------:R-:W-:Y:S01]  /*0090*/  S2UR UR32, SR_CTAID.Y ;  /* 0x00000000002079c3 */ /* 0x000fe20000002600 */
[----:B--2---:R-:W-:-:S03]  /*00a0*/  ULEA UR20, UR4, UR20, 0x18 ;  /* 0x0000001404147291 */ /* 0x004fc6000f8ec03f */
[----:B------:R-:W-:Y:S01]  /*00b0*/  ULDC UR4, c[0x0][0x10] ;  /* 0x0000040000047ab9 */ /* 0x000fe20000000800 */
[----:B-1----:R-:W-:-:S03]  /*00c0*/  LOP3.LUT R6, R0, 0xff, RZ, 0xc0, !PT ;  /* 0x000000ff00067812 */ /* 0x002fc600078ec0ff */
[----:B------:R-:W1:Y:S01]  /*00d0*/  S2UR UR5, SR_CTAID.Z ;  /* 0x00000000000579c3 */ /* 0x000e620000002700 */
[----:B---3--:R-:W-:Y:S01]  /*00e0*/  VIADD R4, R4, 0xffffffff ;  /* 0xffffffff04047836 */ /* 0x008fe20000000000 */
[C---:B------:R-:W-:Y:S02]  /*00f0*/  ISETP.GE.U32.AND P0, PT, R6.reuse, 0x20, PT ;  /* 0x000000200600780c */ /* 0x040fe40003f06070 */
[C---:B------:R-:W-:Y:S02]  /*0100*/  ISETP.NE.U32.AND P2, PT, R6.reuse, RZ, PT ;  /* 0x000000ff0600720c */ /* 0x040fe40003f45070 */
[----:B------:R-:W-:Y:S02]  /*0110*/  LEA R12, R6, UR20, 0x2 ;  /* 0x00000014060c7c11 */ /* 0x000fe4000f8e10ff */
[----:B------:R-:W2:Y:S01]  /*0120*/  S2UR UR33, SR_CTAID.X ;  /* 0x00000000002179c3 */ /* 0x000ea20000002500 */
[----:B----4-:R-:W-:-:S06]  /*0130*/  VIADD R9, R13, 0xffffffff ;  /* 0xffffffff0d097836 */ /* 0x010fcc0000000000 */
[----:B------:R3:W-:Y:S01]  /*0140*/  @!P0 STS [R12], RZ ;  /* 0x000000ff0c008388 */ /* 0x0007e20000000800 */
[----:B------:R-:W-:-:S03]  /*0150*/  NOP ;  /* 0x0000000000007918 */ /* 0x000fc60000000000 */
[----:B------:R3:W-:Y:S01]  /*0160*/  @!P2 STS [UR20+0x24], R4 ;  /* 0x00002404ff00a988 */ /* 0x0007e20008000814 */
[----:B-1----:R-:W-:-:S03]  /*0170*/  UIMAD UR4, UR5, UR4, UR32 ;  /* 0x00000004050472a4 */ /* 0x002fc6000f8e0220 */
[----:B------:R3:W-:Y:S01]  /*0180*/  @!P2 STS [UR20+0x20], R9 ;  /* 0x00002009ff00a988 */ /* 0x0007e20008000814 */
[----:B--2---:R-:W-:-:S04]  /*0190*/  UIMAD UR4, UR4, UR6, UR33 ;  /* 0x00000006040472a4 */ /* 0x004fc8000f8e0221 */
[----:B------:R-:W-:-:S03]  /*01a0*/  UIMAD UR5, UR4, 0x180, URZ ;  /* 0x00000180040578a4 */ /* 0x000fc6000f8e023f */
[----:B------:R-:W-:Y:S01]  /*01b0*/  UMOV UR4, URZ ;  /* 0x0000003f00047c82 */ /* 0x000fe20008000000 */
[----:B------:R-:W-:-:S04]  /*01c0*/  UIADD3 UR22, UP0, UR5, UR26, URZ ;  /* 0x0000001a05167290 */ /* 0x000fc8000ff1e03f */
[----:B------:R-:W-:Y:S01]  /*01d0*/  ULEA.HI.X.SX32 UR23, UR5, UR27, 0x1, UP0 ;  /* 0x0000001b05177291 */ /* 0x000fe200080f0e3f */
[----:B---3--:R-:W-:Y:S11]  /*01e0*/  @P2 BRA `(.L_x_1) ;  /* 0x0000000000182947 */ /* 0x008ff60003800000 */
[----:B------:R-:W1:Y:S01]  /*01f0*/  LDS R2, [UR20+0x8] ;  /* 0x00000814ff027984 */ /* 0x000e620008000800 */
[----:B------:R-:W2:Y:S01]  /*0200*/  LDC.64 R10, c[0x0][0x210] ;  /* 0x00008400ff0a7b82 */ /* 0x000ea20000000a00 */
[----:B------:R-:W-:Y:S02]  /*0210*/  IMAD.MOV.U32 R3, RZ, RZ, 0x70 ;  /* 0x00000070ff037424 */ /* 0x000fe400078e00ff */
[----:B--2---:R2:W-:Y:S03]  /*0220*/  STS.64 [UR20], R10 ;  /* 0x0000000aff007988 */ /* 0x0045e60008000a14 */
[----:B-1----:R-:W-:-:S05]  /*0230*/  LOP3.LUT R2, R2, 0x10, R3, 0xd8, !PT ;  /* 0x0000001002027812 */ /* 0x002fca00078ed803 */
[----:B------:R2:W-:Y:S02]  /*0240*/  STS [UR20+0x8], R2 ;  /* 0x00000802ff007988 */ /* 0x0005e40008000814 */
.L_x_1:
[----:B------:R-:W-:Y:S05]  /*0250*/  BSYNC B0 ;  /* 0x0000000000007941 */ /* 0x000fea0003800000 */
.L_x_0:
[----:B------:R-:W-:Y:S04]  /*0260*/  BSSY B0, `(.L_x_2) ;  /* 0x000000a000007945 */ /* 0x000fe80003800000 */
[----:B------:R-:W-:Y:S05]  /*0270*/  @P2 BRA `(.L_x_3) ;  /* 0x0000000000202947 */ /* 0x000fea0003800000 */
[----:B--2---:R-:W1:Y:S01]  /*0280*/  LDS R2, [UR20+0x34] ;  /* 0x00003414ff027984 */ /* 0x004e620008000800 */
[----:B------:R-:W-:Y:S02]  /*0290*/  IMAD.MOV.U32 R3, RZ, RZ, 0x3f000000 ;  /* 0x3f000000ff037424 */ /* 0x000fe400078e00ff */
[----:B------:R-:W-:Y:S01]  /*02a0*/  @!P2 IMAD.MOV.U32 R5, RZ, RZ, 0x3f ;  /* 0x0000003fff05a424 */ /* 0x000fe200078e00ff */
[----:B------:R-:W2:Y:S02]  /*02b0*/  @!P2 LDS R8, [UR20+0x38] ;  /* 0x00003814ff08a984 */ /* 0x000ea40008000800 */
[----:B-1----:R-:W-:Y:S02]  /*02c0*/  LOP3.LUT R2, R2, 0xff000000, R3, 0xb8, !PT ;  /* 0xff00000002027812 */ /* 0x002fe400078eb803 */
[----:B--2---:R-:W-:-:S03]  /*02d0*/  @!P2 LOP3.LUT R3, R8, 0xff, R5, 0xb8, !PT ;  /* 0x000000ff0803a812 */ /* 0x004fc600078eb805 */
[----:B------:R1:W-:Y:S04]  /*02e0*/  STS [UR20+0x34], R2 ;  /* 0x00003402ff007988 */ /* 0x0003e80008000814 */
[----:B------:R1:W-:Y:S02]  /*02f0*/  @!P2 STS [UR20+0x38], R3 ;  /* 0x00003803ff00a988 */ /* 0x0003e40008000814 */
.L_x_3:
[----:B------:R-:W-:Y:S05]  /*0300*/  BSYNC B0 ;  /* 0x0000000000007941 */ /* 0x000fea0003800000 */
.L_x_2:
[----:B------:R-:W-:Y:S04]  /*0310*/  BSSY B0, `(.L_x_4) ;  /* 0x000000e000007945 */ /* 0x000fe80003800000 */
[----:B------:R-:W-:Y:S05]  /*0320*/  @P2 BRA `(.L_x_5) ;  /* 0x0000000000302947 */ /* 0x000fea0003800000 */
[----:B-1----:R-:W1:Y:S01]  /*0330*/  LDS R3, [UR20+0x34] ;  /* 0x00003414ff037984 */ /* 0x002e620008000800 */
[----:B--2---:R-:W2:Y:S03]  /*0340*/  LDC.64 R10, c[0x0][0x238] ;  /* 0x00008e00ff0a7b82 */ /* 0x004ea60000000a00 */
[----:B------:R-:W3:Y:S01]  /*0350*/  LDS R2, [UR20+0x1c] ;  /* 0x00001c14ff027984 */ /* 0x000ee20008000800 */
[C---:B--2---:R-:W-:Y:S01]  /*0360*/  SHF.L.U64.HI R8, R10.reuse, 0x1, R11 ;  /* 0x000000010a087819 */ /* 0x044fe2000001020b */
[----:B------:R-:W-:-:S03]  /*0370*/  IMAD.SHL.U32 R5, R10, 0x2, RZ ;  /* 0x000000020a057824 */ /* 0x000fc600078e00ff */
[--C-:B------:R-:W-:Y:S02]  /*0380*/  SHF.R.U32.HI R7, RZ, 0x4, R8.reuse ;  /* 0x00000004ff077819 */ /* 0x100fe40000011608 */
[----:B------:R-:W-:-:S05]  /*0390*/  SHF.R.U64 R5, R5, 0x4, R8 ;  /* 0x0000000405057819 */ /* 0x000fca0000001208 */
[----:B------:R4:W-:Y:S01]  /*03a0*/  STS [UR20+0xc], R5 ;  /* 0x00000c05ff007988 */ /* 0x0009e20008000814 */
[----:B-1----:R-:W-:Y:S02]  /*03b0*/  LOP3.LUT R3, R3, 0x7, RZ, 0xb8, !PT ;  /* 0x0000000703037812 */ /* 0x002fe400078eb8ff */
[----:B---3--:R-:W-:-:S03]  /*03c0*/  LOP3.LUT R2, R2, 0xf, R7, 0xb8, !PT ;  /* 0x0000000f02027812 */ /* 0x008fc600078eb807 */
[----:B------:R4:W-:Y:S04]  /*03d0*/  STS [UR20+0x34], R3 ;  /* 0x00003403ff007988 */ /* 0x0009e80008000814 */
[----:B------:R4:W-:Y:S02]  /*03e0*/  STS [UR20+0x1c], R2 ;  /* 0x00001c02ff007988 */ /* 0x0009e40008000814 */
.L_x_5:
[----:B------:R-:W-:Y:S05]  /*03f0*/  BSYNC B0 ;  /* 0x0000000000007941 */ /* 0x000fea0003800000 */
.L_x_4:
[----:B------:R-:W-:Y:S04]  /*0400*/  BSSY B1, `(.L_x_6) ;  /* 0x000001a000017945 */ /* 0x000fe80003800000 */
[----:B------:R-:W-:Y:S04]  /*0410*/  BSSY B0, `(.L_x_7) ;  /* 0x0000015000007945 */ /* 0x000fe80003800000 */
[----:B------:R-:W-:Y:S05]  /*0420*/  @P2 BRA `(.L_x_8) ;  /* 0x0000000000202947 */ /* 0x000fea0003800000 */
[----:B-12-4-:R-:W1:Y:S02]  /*0430*/  LDS R2, [UR20+0x34] ;  /* 0x00003414ff027984 */ /* 0x016e640008000800 */
[----:B-1----:R-:W-:-:S05]  /*0440*/  LOP3.LUT R2, R2, 0x38, RZ, 0xb8, !PT ;  /* 0x0000003802027812 */ /* 0x002fca00078eb8ff */
[----:B------:R1:W-:Y:S01]  /*0450*/  STS [UR20+0x34], R2 ;  /* 0x00003402ff007988 */ /* 0x0003e20008000814 */
[----:B------:R-:W-:Y:S05]  /*0460*/  @P2 BRA `(.L_x_9) ;  /* 0x0000000000202947 */ /* 0x000fea0003800000 */
[----:B-1----:R-:W1:Y:S01]  /*0470*/  LDS R2, [UR20+0x8] ;  /* 0x00000814ff027984 */ /* 0x002e620008000800 */
[----:B------:R-:W-:-:S05]  /*0480*/  IMAD.MOV.U32 R3, RZ, RZ, 0x780 ;  /* 0x00000780ff037424 */ /* 0x000fca00078e00ff */
[----:B-1----:R-:W-:-:S05]  /*0490*/  LOP3.LUT R2, R2, 0x300, R3, 0xd8, !PT ;  /* 0x0000030002027812 */ /* 0x002fca00078ed803 */
[----:B------:R3:W-:Y:S02]  /*04a0*/  STS [UR20+0x8], R2 ;  /* 0x00000802ff007988 */ /* 0x0007e40008000814 */
.L_x_8:
[----:B------:R-:W-:Y:S05]  /*04b0*/  @P2 BRA `(.L_x_10) ;  /* 0x0000000000282947 */ /* 0x000fea0003800000 */
[----:B-1234-:R-:W1:Y:S02]  /*04c0*/  LDS R2, [UR20+0x8] ;  /* 0x00000814ff027984 */ /* 0x01ee640008000800 */
[----:B-1----:R-:W-:-:S05]  /*04d0*/  LOP3.LUT R2, R2, 0x1800, RZ, 0xb8, !PT ;  /* 0x0000180002027812 */ /* 0x002fca00078eb8ff */
[----:B------:R2:W-:Y:S02]  /*04e0*/  STS [UR20+0x8], R2 ;  /* 0x00000802ff007988 */ /* 0x0005e40008000814 */
.L_x_9:
[----:B------:R-:W-:Y:S05]  /*04f0*/  @P2 BREAK B0 ;  /* 0x0000000000002942 */ /* 0x000fea0003800000 */
[----:B------:R-:W-:Y:S05]  /*0500*/  @P2 BRA `(.L_x_11) ;  /* 0x0000000000242947 */ /* 0x000fea0003800000 */
[----:B------:R-:W3:Y:S01]  /*0510*/  LDS R3, [UR20+0x8] ;  /* 0x00000814ff037984 */ /* 0x000ee20008000800 */
[----:B-12---:R-:W-:-:S05]  /*0520*/  IMAD.MOV.U32 R2, RZ, RZ, 0x6000 ;  /* 0x00006000ff027424 */ /* 0x006fca00078e00ff */
[----:B---3--:R-:W-:-:S04]  /*0530*/  LOP3.LUT R2, R3, 0x6000, R2, 0xd8, !PT ;  /* 0x0000600003027812 */ /* 0x008fc800078ed802 */
[----:B------:R-:W-:-:S05]  /*0540*/  LOP3.LUT R2, R2, 0x400000, RZ, 0xb8, !PT ;  /* 0x0040000002027812 */ /* 0x000fca00078eb8ff */
[----:B------:R5:W-:Y:S02]  /*0550*/  STS [UR20+0x8], R2 ;  /* 0x00000802ff007988 */ /* 0x000be40008000814 */
.L_x_10:
[----:B------:R-:W-:Y:S05]  /*0560*/  BSYNC B0 ;  /* 0x0000000000007941 */ /* 0x000fea0003800000 */
.L_x_7:
[----:B-12345:R-:W1:Y:S02]  /*0570*/  @!P2 LDS R2, [UR20+0x8] ;  /* 0x00000814ff02a984 */ /* 0x03ee640008000800 */
[----:B-1----:R-:W-:-:S05]  /*0580*/  @!P2 LOP3.LUT R2, R2, 0x8000, RZ, 0xb8, !PT ;  /* 0x000080000202a812 */ /* 0x002fca00078eb8ff */
[----:B------:R3:W-:Y:S02]  /*0590*/  @!P2 STS [UR20+0x8], R2 ;  /* 0x00000802ff00a988 */ /* 0x0007e40008000814 */
.L_x_11:
[----:B------:R-:W-:Y:S05]  /*05a0*/  BSYNC B1 ;  /* 0x0000000000017941 */ /* 0x000fea0003800000 */
.L_x_6:
[----:B------:R-:W-:Y:S05]  /*05b0*/  WARPSYNC.ALL ;  /* 0x0000000000007948 */ /* 0x000fea0003800000 */
[----:B------:R-:W-:Y:S05]  /*05c0*/  @P0 BRA `(.L_x_12) ;  /* 0x0000000000280947 */ /* 0x000fea0003800000 */
[----:B-123--:R-:W1:Y:S01]  /*05d0*/  S2R R2, SR_LANEID ;  /* 0x0000000000027919 */ /* 0x00ee620000000000 */
[----:B------:R-:W-:Y:S05]  /*05e0*/  WARPSYNC.ALL ;  /* 0x0000000000007948 */ /* 0x000fea0003800000 */
[----:B-1----:R-:W-:-:S05]  /*05f0*/  IMAD.SHL.U32 R5, R2, 0x4, RZ ;  /* 0x0000000402057824 */ /* 0x002fca00078e00ff */
[----:B------:R-:W1:Y:S01]  /*0600*/  LDS R7, [R5+UR20] ;  /* 0x0000001405077984 */ /* 0x000e620008000800 */
[----:B------:R-:W-:-:S05]  /*0610*/  IADD3 R2, P1, R5, UR22, RZ ;  /* 0x0000001605027c10 */ /* 0x000fca000ff3e0ff */
[----:B------:R-:W-:-:S05]  /*0620*/  IMAD.X R3, RZ, RZ, UR23, P1 ;  /* 0x00000017ff037e24 */ /* 0x000fca00088e06ff */
[----:B-1----:R4:W5:Y:S01]  /*0630*/  ATOMG.E.EXCH.STRONG.GPU PT, RZ, [R2], R7 ;  /* 0x0000000702ff73a8 */ /* 0x00296200041ee100 */
[----:B------:R-:W-:-:S04]  /*0640*/  DEPBAR {5,4,3,2,1,0} ;  /* 0x0000003f0000791a */ /* 0x000fc80000000000 */
[----:B------:R4:W-:Y:S01]  /*0650*/  UTMACCTL.IV [UR22] ;  /* 0x00000000160079b9 */ /* 0x0009e20008000000 */
[----:B------:R-:W-:Y:S01]  /*0660*/  NOP ;  /* 0x0000000000007918 */ /* 0x000fe20000000000 */
.L_x_12:
[----:B------:R-:W-:Y:S05]  /*0670*/  @P0 BRA `(.L_x_13) ;  /* 0x00000000000c0947 */ /* 0x000fea0003800000 */
[----:B------:R0:W-:Y:S01]  /*0680*/  UTMACMDFLUSH ;  /* 0x00000000000079b7 */ /* 0x0001e20000000000 */
[----:B------:R-:W-:Y:S05]  /*0690*/  @P0 BRA `(.L_x_13) ;  /* 0x0000000000040947 */ /* 0x000fea0003800000 */
[----:B------:R-:W-:-:S04]  /*06a0*/  DEPBAR.LE SB0, 0x0 ;  /* 0x000080000000791a */ /* 0x000fc80000000000 */
.L_x_13:
[----:B------:R-:W-:Y:S05]  /*06b0*/  WARPSYNC.ALL ;  /* 0x0000000000007948 */ /* 0x000fea0003800000 */
[----:B-----5:R-:W-:Y:S06]  /*06c0*/  BAR.SYNC.DEFER_BLOCKING 0x0 ;  /* 0x0000000000007b1d */ /* 0x020fec0000010000 */
[----:B------:R-:W-:Y:S02]  /*06d0*/  BSSY B1, `(.L_x_14) ;  /* 0x000000b000017945 */ /* 0x000fe40003800000 */
[----:B------:R-:W-:Y:S06]  /*06e0*/  BAR.SYNC.DEFER_BLOCKING 0x0 ;  /* 0x0000000000007b1d */ /* 0x000fec0000010000 */
[----:B------:R5:W-:Y:S01]  /*06f0*/  @!P0 STS [R12], RZ ;  /* 0x000000ff0c008388 */ /* 0x000be20000000800 */
[----:B------:R-:W-:Y:S01]  /*0700*/  NOP ;  /* 0x0000000000007918 */ /* 0x000fe20000000000 */
[----:B------:R-:W-:Y:S05]  /*0710*/  @P2 BRA `(.L_x_15) ;  /* 0x0000000000182947 */ /* 0x000fea0003800000 */
[----:B-1234-:R-:W1:Y:S01]  /*0720*/  LDS R2, [UR20+0x8] ;  /* 0x00000814ff027984 */ /* 0x01ee620008000800 */
[----:B------:R-:W2:Y:S01]  /*0730*/  LDC.64 R10, c[0x0][0x218] ;  /* 0x00008600ff0a7b82 */ /* 0x000ea20000000a00 */
[----:B------:R-:W-:Y:S02]  /*0740*/  IMAD.MOV.U32 R3, RZ, RZ, 0x70 ;  /* 0x00000070ff037424 */ /* 0x000fe400078e00ff */
[----:B--2---:R2:W-:Y:S03]  /*0750*/  STS.64 [UR20], R10 ;  /* 0x0000000aff007988 */ /* 0x0045e60008000a14 */
[----:B-1----:R-:W-:-:S05]  /*0760*/  LOP3.LUT R2, R2, 0x10, R3, 0xd8, !PT ;  /* 0x0000001002027812 */ /* 0x002fca00078ed803 */
[----:B------:R2:W-:Y:S02]  /*0770*/  STS [UR20+0x8], R2 ;  /* 0x00000802ff007988 */ /* 0x0005e40008000814 */
.L_x_15:
[----:B----4-:R-:W-:Y:S05]  /*0780*/  BSYNC B1 ;  /* 0x0000000000017941 */ /* 0x010fea0003800000 */
.L_x_14:
[----:B------:R-:W-:Y:S04]  /*0790*/  BSSY B2, `(.L_x_16) ;  /* 0x000000f000027945 */ /* 0x000fe80003800000 */
[----:B------:R-:W-:Y:S04]  /*07a0*/  BSSY B1, `(.L_x_17) ;  /* 0x000000c000017945 */ /* 0x000fe80003800000 */
[----:B------:R-:W-:Y:S05]  /*07b0*/  @P2 BRA `(.L_x_18) ;  /* 0x0000000000282947 */ /* 0x000fea0003800000 */
[----:B-123--:R-:W1:Y:S01]  /*07c0*/  LDS R2, [UR20+0x34] ;  /* 0x00003414ff027984 */ /* 0x00ee620008000800 */
[----:B------:R-:W-:Y:S01]  /*07d0*/  IMAD.MOV.U32 R3, RZ, RZ, 0x3f000000 ;  /* 0x3f000000ff037424 */ /* 0x000fe200078e00ff */
[----:B------:R-:W-:Y:S05]  /*07e0*/  @P2 BREAK B1 ;  /* 0x0000000000012942 */ /* 0x000fea0003800000 */
[----:B-1----:R-:W-:-:S05]  /*07f0*/  LOP3.LUT R2, R2, 0xff000000, R3, 0xb8, !PT ;  /* 0xff00000002027812 */ /* 0x002fca00078eb803 */
[----:B------:R1:W-:Y:S01]  /*0800*/  STS [UR20+0x34], R2 ;  /* 0x00003402ff007988 */ /* 0x0003e20008000814 */
[----:B------:R-:W-:Y:S05]  /*0810*/  @P2 BRA `(.L_x_19) ;  /* 0x0000000000182947 */ /* 0x000fea0003800000 */
[----:B------:R-:W2:Y:S01]  /*0820*/  LDS R3, [UR20+0x38] ;  /* 0x00003814ff037984 */ /* 0x000ea20008000800 */
[----:B-1----:R-:W-:-:S05]  /*0830*/  IMAD.MOV.U32 R2, RZ, RZ, 0xff ;  /* 0x000000ffff027424 */ /* 0x002fca00078e00ff */
[----:B--2---:R-:W-:-:S05]  /*0840*/  LOP3.LUT R2, R3, 0xff, R2, 0xb8, !PT ;  /* 0x000000ff03027812 */ /* 0x004fca00078eb802 */
[----:B------:R4:W-:Y:S02]  /*0850*/  STS [UR20+0x38], R2 ;  /* 0x00003802ff007988 */ /* 0x0009e40008000814 */
.L_x_18:
[----:B------:R-:W-:Y:S05]  /*0860*/  BSYNC B1 ;  /* 0x0000000000017941 */ /* 0x000fea0003800000 */
.L_x_17:
[----:B------:R1:W-:Y:S02]  /*0870*/  @!P2 STS [UR20+0x20], R9 ;  /* 0x00002009ff00a988 */ /* 0x0003e40008000814 */
.L_x_19:
[----:B------:R-:W-:Y:S05]  /*0880*/  BSYNC B2 ;  /* 0x0000000000027941 */ /* 0x000fea0003800000 */
.L_x_16:
[----:B------:R-:W-:Y:S05]  /*0890*/  WARPSYNC.ALL ;  /* 0x0000000000007948 */ /* 0x000fea0003800000 */
[----:B------:R-:W2:Y:S01]  /*08a0*/  LDC R5, c[0x0][0x22c] ;  /* 0x00008b00ff057b82 */ /* 0x000ea20000000800 */
[----:B------:R-:W-:Y:S01]  /*08b0*/  BSSY B2, `(.L_x_20) ;  /* 0x0000010000027945 */ /* 0x000fe20003800000 */
[----:B--2---:R-:W-:-:S05]  /*08c0*/  VIADD R5, R5, 0xffffffff ;  /* 0xffffffff05057836 */ /* 0x004fca0000000000 */
[----:B------:R2:W-:Y:S01]  /*08d0*/  @!P2 STS [UR20+0x24], R5 ;  /* 0x00002405ff00a988 */ /* 0x0005e20008000814 */
[----:B------:R-:W-:Y:S05]  /*08e0*/  @P2 BRA `(.L_x_21) ;  /* 0x0000000000302947 */ /* 0x000fea0003800000 */
[----:B------:R-:W2:Y:S01]  /*08f0*/  LDS R3, [UR20+0x34] ;  /* 0x00003414ff037984 */ /* 0x000ea20008000800 */
[----:B------:R-:W2:Y:S03]  /*0900*/  LDC.64 R10, c[0x0][0x240] ;  /* 0x00009000ff0a7b82 */ /* 0x000ea60000000a00 */
[----:B-1-34-:R-:W1:Y:S01]  /*0910*/  LDS R2, [UR20+0x1c] ;  /* 0x00001c14ff027984 */ /* 0x01ae620008000800 */
[C---:B--2---:R-:W-:Y:S01]  /*0920*/  SHF.L.U64.HI R8, R10.reuse, 0x1, R11 ;  /* 0x000000010a087819 */ /* 0x044fe2000001020b */
[----:B------:R-:W-:-:S03]  /*0930*/  IMAD.SHL.U32 R7, R10, 0x2, RZ ;  /* 0x000000020a077824 */ /* 0x000fc600078e00ff */
[--C-:B------:R-:W-:Y:S02]  /*0940*/  SHF.R.U32.HI R9, RZ, 0x4, R8.reuse ;  /* 0x00000004ff097819 */ /* 0x100fe40000011608 */
[----:B------:R-:W-:-:S05]  /*0950*/  SHF.R.U64 R7, R7, 0x4, R8 ;  /* 0x0000000407077819 */ /* 0x000fca0000001208 */
[----:B------:R2:W-:Y:S01]  /*0960*/  STS [UR20+0xc], R7 ;  /* 0x00000c07ff007988 */ /* 0x0005e20008000814 */
[----:B------:R-:W-:Y:S02]  /*0970*/  LOP3.LUT R3, R3, 0x7, RZ, 0xb8, !PT ;  /* 0x0000000703037812 */ /* 0x000fe400078eb8ff */
[----:B-1----:R-:W-:-:S03]  /*0980*/  LOP3.LUT R2, R2, 0xf, R9, 0xb8, !PT ;  /* 0x0000000f02027812 */ /* 0x002fc600078eb809 */
[----:B------:R2:W-:Y:S04]  /*0990*/  STS [UR20+0x34], R3 ;  /* 0x00003403ff007988 */ /* 0x0005e80008000814 */
[----:B------:R2:W-:Y:S02]  /*09a0*/  STS [UR20+0x1c], R2 ;  /* 0x00001c02ff007988 */ /* 0x0005e40008000814 */
.L_x_21:
[----:B------:R-:W-:Y:S05]  /*09b0*/  BSYNC B2 ;  /* 0x0000000000027941 */ /* 0x000fea0003800000 */
.L_x_20:
[----:B------:R-:W-:Y:S04]  /*09c0*/  BSSY B3, `(.L_x_22) ;  /* 0x000001a000037945 */ /* 0x000fe80003800000 */
[----:B------:R-:W-:Y:S04]  /*09d0*/  BSSY B2, `(.L_x_23) ;  /* 0x0000015000027945 */ /* 0x000fe80003800000 */
[----:B------:R-:W-:Y:S05]  /*09e0*/  @P2 BRA `(.L_x_24) ;  /* 0x0000000000202947 */ /* 0x000fea0003800000 */
[----:B-1234-:R-:W1:Y:S02]  /*09f0*/  LDS R2, [UR20+0x34] ;  /* 0x00003414ff027984 */ /* 0x01ee640008000800 */
[----:B-1----:R-:W-:-:S05]  /*0a00*/  LOP3.LUT R2, R2, 0x38, RZ, 0xb8, !PT ;  /* 0x0000003802027812 */ /* 0x002fca00078eb8ff */
[----:B------:R1:W-:Y:S01]  /*0a10*/  STS [UR20+0x34], R2 ;  /* 0x00003402ff007988 */ /* 0x0003e20008000814 */
[----:B------:R-:W-:Y:S05]  /*0a20*/  @P2 BRA `(.L_x_25) ;  /* 0x0000000000202947 */ /* 0x000fea0003800000 */
[----:B-1----:R-:W1:Y:S01]  /*0a30*/  LDS R2, [UR20+0x8] ;  /* 0x00000814ff027984 */ /* 0x002e620008000800 */
[----:B------:R-:W-:-:S05]  /*0a40*/  IMAD.MOV.U32 R3, RZ, RZ, 0x780 ;  /* 0x00000780ff037424 */ /* 0x000fca00078e00ff */
[----:B-1----:R-:W-:-:S05]  /*0a50*/  LOP3.LUT R2, R2, 0x300, R3, 0xd8, !PT ;  /* 0x0000030002027812 */ /* 0x002fca00078ed803 */
[----:B------:R1:W-:Y:S02]  /*0a60*/  STS [UR20+0x8], R2 ;  /* 0x00000802ff007988 */ /* 0x0003e40008000814 */
.L_x_24:
[----:B------:R-:W-:Y:S05]  /*0a70*/  @P2 BRA `(.L_x_26) ;  /* 0x0000000000282947 */ /* 0x000fea0003800000 */
[----:B-1234-:R-:W1:Y:S02]  /*0a80*/  LDS R2, [UR20+0x8] ;  /* 0x00000814ff027984 */ /* 0x01ee640008000800 */
[----:B-1----:R-:W-:-:S05]  /*0a90*/  LOP3.LUT R2, R2, 0x1800, RZ, 0xb8, !PT ;  /* 0x0000180002027812 */ /* 0x002fca00078eb8ff */
[----:B------:R2:W-:Y:S02]  /*0aa0*/  STS [UR20+0x8], R2 ;  /* 0x00000802ff007988 */ /* 0x0005e40008000814 */
.L_x_25:
[----:B------:R-:W-:Y:S05]  /*0ab0*/  @P2 BREAK B2 ;  /* 0x0000000000022942 */ /* 0x000fea0003800000 */
[----:B------:R-:W-:Y:S05]  /*0ac0*/  @P2 BRA `(.L_x_27) ;  /* 0x0000000000242947 */ /* 0x000fea0003800000 */
[----:B-12---:R-:W1:Y:S01]  /*0ad0*/  LDS R2, [UR20+0x8] ;  /* 0x00000814ff027984 */ /* 0x006e620008000800 */
[----:B------:R-:W-:-:S05]  /*0ae0*/  IMAD.MOV.U32 R3, RZ, RZ, 0x6000 ;  /* 0x00006000ff037424 */ /* 0x000fca00078e00ff */
[----:B-1----:R-:W-:-:S04]  /*0af0*/  LOP3.LUT R2, R2, 0x6000, R3, 0xd8, !PT ;  /* 0x0000600002027812 */ /* 0x002fc800078ed803 */
[----:B------:R-:W-:-:S05]  /*0b00*/  LOP3.LUT R2, R2, 0x400000, RZ, 0xb8, !PT ;  /* 0x0040000002027812 */ /* 0x000fca00078eb8ff */
[----:B------:R1:W-:Y:S02]  /*0b10*/  STS [UR20+0x8], R2 ;  /* 0x00000802ff007988 */ /* 0x0003e40008000814 */
.L_x_26:
[----:B------:R-:W-:Y:S05]  /*0b20*/  BSYNC B2 ;  /* 0x0000000000027941 */ /* 0x000fea0003800000 */
.L_x_23:
[----:B-1234-:R-:W1:Y:S02]  /*0b30*/  @!P2 LDS R2, [UR20+0x8] ;  /* 0x00000814ff02a984 */ /* 0x01ee640008000800 */
[----:B-1----:R-:W-:-:S05]  /*0b40*/  @!P2 LOP3.LUT R2, R2, 0x8000, RZ, 0xb8, !PT ;  /* 0x000080000202a812 */ /* 0x002fca00078eb8ff */
[----:B------:R3:W-:Y:S02]  /*0b50*/  @!P2 STS [UR20+0x8], R2 ;  /* 0x00000802ff00a988 */ /* 0x0007e40008000814 */
.L_x_27:
[----:B------:R-:W-:Y:S05]  /*0b60*/  BSYNC B3 ;  /* 0x0000000000037941 */ /* 0x000fea0003800000 */
.L_x_22:
[----:B------:R-:W-:Y:S05]  /*0b70*/  WARPSYNC.ALL ;  /* 0x0000000000007948 */ /* 0x000fea0003800000 */
[----:B------:R-:W-:-:S04]  /*0b80*/  UIADD3 UR25, UR5, 0x80, URZ ;  /* 0x0000008005197890 */ /* 0x000fc8000fffe03f */
[----:B------:R-:W-:-:S04]  /*0b90*/  UIADD3 UR24, UP0, UR25, UR26, URZ ;  /* 0x0000001a19187290 */ /* 0x000fc8000ff1e03f */
[----:B------:R-:W-:Y:S01]  /*0ba0*/  ULEA.HI.X.SX32 UR25, UR25, UR27, 0x1, UP0 ;  /* 0x0000001b19197291 */ /* 0x000fe200080f0e3f */
[----:B------:R-:W-:Y:S11]  /*0bb0*/  @P0 BRA `(.L_x_28) ;  /* 0x0000000000280947 */ /* 0x000ff60003800000 */
[----:B-123--:R-:W1:Y:S01]  /*0bc0*/  S2R R2, SR_LANEID ;  /* 0x0000000000027919 */ /* 0x00ee620000000000 */
[----:B------:R-:W-:Y:S05]  /*0bd0*/  WARPSYNC.ALL ;  /* 0x0000000000007948 */ /* 0x000fea0003800000 */
[----:B-1----:R-:W-:-:S05]  /*0be0*/  IMAD.SHL.U32 R8, R2, 0x4, RZ ;  /* 0x0000000402087824 */ /* 0x002fca00078e00ff */
[----:B------:R-:W1:Y:S01]  /*0bf0*/  LDS R7, [R8+UR20] ;  /* 0x0000001408077984 */ /* 0x000e620008000800 */
[----:B------:R-:W-:-:S05]  /*0c00*/  IADD3 R2, P1, R8, UR24, RZ ;  /* 0x0000001808027c10 */ /* 0x000fca000ff3e0ff */
[----:B------:R-:W-:-:S05]  /*0c10*/  IMAD.X R3, RZ, RZ, UR25, P1 ;  /* 0x00000019ff037e24 */ /* 0x000fca00088e06ff */
[----:B-1----:R4:W2:Y:S01]  /*0c20*/  ATOMG.E.EXCH.STRONG.GPU PT, RZ, [R2], R7 ;  /* 0x0000000702ff73a8 */ /* 0x0028a200041ee100 */
[----:B------:R-:W-:-:S04]  /*0c30*/  DEPBAR {5,4,3,2,1,0} ;  /* 0x0000003f0000791a */ /* 0x000fc80000000000 */
[----:B------:R4:W-:Y:S01]  /*0c40*/  UTMACCTL.IV [UR24] ;  /* 0x00000000180079b9 */ /* 0x0009e20008000000 */
[----:B------:R-:W-:Y:S01]  /*0c50*/  NOP ;  /* 0x0000000000007918 */ /* 0x000fe20000000000 */
.L_x_28:
[----:B------:R-:W-:Y:S05]  /*0c60*/  @P0 BRA `(.L_x_29) ;  /* 0x00000000000c0947 */ /* 0x000fea0003800000 */
[----:B------:R0:W-:Y:S01]  /*0c70*/  UTMACMDFLUSH ;  /* 0x00000000000079b7 */ /* 0x0001e20000000000 */
[----:B------:R-:W-:Y:S05]  /*0c80*/  @P0 BRA `(.L_x_29) ;  /* 0x0000000000040947 */ /* 0x000fea0003800000 */
[----:B------:R-:W-:-:S04]  /*0c90*/  DEPBAR.LE SB0, 0x0 ;  /* 0x000080000000791a */ /* 0x000fc80000000000 */
.L_x_29:
[----:B------:R-:W-:Y:S05]  /*0ca0*/  WARPSYNC.ALL ;  /* 0x0000000000007948 */ /* 0x000fea0003800000 */
[----:B--2---:R-:W-:Y:S06]  /*0cb0*/  BAR.SYNC.DEFER_BLOCKING 0x0 ;  /* 0x0000000000007b1d */ /* 0x004fec0000010000 */
[----:B------:R-:W-:Y:S02]  /*0cc0*/  BSSY B3, `(.L_x_30) ;  /* 0x000000b000037945 */ /* 0x000fe40003800000 */
[----:B------:R-:W-:Y:S06]  /*0cd0*/  BAR.SYNC.DEFER_BLOCKING 0x0 ;  /* 0x0000000000007b1d */ /* 0x000fec0000010000 */
[----:B------:R2:W-:Y:S01]  /*0ce0*/  @!P0 STS [R12], RZ ;  /* 0x000000ff0c008388 */ /* 0x0005e20000000800 */
[----:B------:R-:W-:Y:S01]  /*0cf0*/  NOP ;  /* 0x0000000000007918 */ /* 0x000fe20000000000 */
[----:B------:R-:W-:Y:S05]  /*0d00*/  @P2 BRA `(.L_x_31) ;  /* 0x0000000000182947 */ /* 0x000fea0003800000 */
[----:B-1-34-:R-:W1:Y:S01]  /*0d10*/  LDS R2, [UR20+0x8] ;  /* 0x00000814ff027984 */ /* 0x01ae620008000800 */
[----:B------:R-:W3:Y:S01]  /*0d20*/  LDC.64 R8, c[0x0][0x220] ;  /* 0x00008800ff087b82 */ /* 0x000ee20000000a00 */
[----:B------:R-:W-:Y:S02]  /*0d30*/  IMAD.MOV.U32 R3, RZ, RZ, 0x70 ;  /* 0x00000070ff037424 */ /* 0x000fe400078e00ff */
[----:B---3--:R3:W-:Y:S03]  /*0d40*/  STS.64 [UR20], R8 ;  /* 0x00000008ff007988 */ /* 0x0087e60008000a14 */
[----:B-1----:R-:W-:-:S05]  /*0d50*/  LOP3.LUT R2, R2, 0x10, R3, 0xd8, !PT ;  /* 0x0000001002027812 */ /* 0x002fca00078ed803 */
[----:B------:R3:W-:Y:S02]  /*0d60*/  STS [UR20+0x8], R2 ;  /* 0x00000802ff007988 */ /* 0x0007e40008000814 */
.L_x_31:
[----:B----4-:R-:W-:Y:S05]  /*0d70*/  BSYNC B3 ;  /* 0x0000000000037941 */ /* 0x010fea0003800000 */
.L_x_30:
[----:B------:R-:W-:Y:S04]  /*0d80*/  BSSY B4, `(.L_x_32) ;  /* 0x0000011000047945 */ /* 0x000fe80003800000 */
[----:B------:R-:W-:Y:S04]  /*0d90*/  BSSY B3, `(.L_x_33) ;  /* 0x000000e000037945 */ /* 0x000fe80003800000 */
[----:B------:R-:W-:Y:S05]  /*0da0*/  @P2 BRA `(.L_x_34) ;  /* 0x0000000000242947 */ /* 0x000fea0003800000 */
[----:B-1-3--:R-:W1:Y:S01]  /*0db0*/  LDS R2, [UR20+0x34] ;  /* 0x00003414ff027984 */ /* 0x00ae620008000800 */
[----:B------:R-:W-:-:S05]  /*0dc0*/  IMAD.MOV.U32 R3, RZ, RZ, 0x3f000000 ;  /* 0x3f000000ff037424 */ /* 0x000fca00078e00ff */
[----:B-1----:R-:W-:-:S05]  /*0dd0*/  LOP3.LUT R2, R2, 0xff000000, R3, 0xb8, !PT ;  /* 0xff00000002027812 */ /* 0x002fca00078eb803 */
[----:B------:R1:W-:Y:S01]  /*0de0*/  STS [UR20+0x34], R2 ;  /* 0x00003402ff007988 */ /* 0x0003e20008000814 */
[----:B------:R-:W-:Y:S05]  /*0df0*/  @P2 BRA `(.L_x_35) ;  /* 0x00000000001c2947 */ /* 0x000fea0003800000 */
[----:B-1----:R-:W1:Y:S01]  /*0e00*/  LDS R2, [UR20+0x38] ;  /* 0x00003814ff027984 */ /* 0x002e620008000800 */
[----:B------:R-:W-:-:S05]  /*0e10*/  IMAD.MOV.U32 R3, RZ, RZ, 0x3f ;  /* 0x0000003fff037424 */ /* 0x000fca00078e00ff */
[----:B-1----:R-:W-:-:S05]  /*0e20*/  LOP3.LUT R2, R2, 0xff, R3, 0xb8, !PT ;  /* 0x000000ff02027812 */ /* 0x002fca00078eb803 */
[----:B------:R4:W-:Y:S02]  /*0e30*/  STS [UR20+0x38], R2 ;  /* 0x00003802ff007988 */ /* 0x0009e40008000814 */
.L_x_34:
[----:B------:R-:W-:Y:S05]  /*0e40*/  @P2 BREAK B3 ;  /* 0x0000000000032942 */ /* 0x000fea0003800000 */
[----:B------:R-:W-:Y:S05]  /*0e50*/  @P2 BRA `(.L_x_36) ;  /* 0x00000000000c2947 */ /* 0x000fea0003800000 */
[----:B------:R1:W-:Y:S02]  /*0e60*/  STS [UR20+0x20], R5 ;  /* 0x00002005ff007988 */ /* 0x0003e40008000814 */
.L_x_35:
[----:B------:R-:W-:Y:S05]  /*0e70*/  BSYNC B3 ;  /* 0x0000000000037941 */ /* 0x000fea0003800000 */
.L_x_33:
[----:B------:R1:W-:Y:S02]  /*0e80*/  @!P2 STS [UR20+0x24], R4 ;  /* 0x00002404ff00a988 */ /* 0x0003e40008000814 */
.L_x_36:
[----:B------:R-:W-:Y:S05]  /*0e90*/  BSYNC B4 ;  /* 0x0000000000047941 */ /* 0x000fea0003800000 */
.L_x_32:
[----:B------:R-:W-:Y:S05]  /*0ea0*/  WARPSYNC.ALL ;  /* 0x0000000000007948 */ /* 0x000fea0003800000 */
[----:B------:R-:W-:Y:S04]  /*0eb0*/  BSSY B4, `(.L_x_37) ;  /* 0x000000e000047945 */ /* 0x000fe80003800000 */
[----:B------:R-:W-:Y:S05]  /*0ec0*/  @P2 BRA `(.L_x_38) ;  /* 0x0000000000302947 */ /* 0x000fea0003800000 */
[----:B------:R-:W5:Y:S01]  /*0ed0*/  LDS R3, [UR20+0x34] ;  /* 0x00003414ff037984 */ /* 0x000f620008000800 */
[----:B-1----:R-:W1:Y:S03]  /*0ee0*/  LDC.64 R4, c[0x0][0x248] ;  /* 0x00009200ff047b82 */ /* 0x002e660000000a00 */
[----:B---34-:R-:W3:Y:S01]  /*0ef0*/  LDS R2, [UR20+0x1c] ;  /* 0x00001c14ff027984 */ /* 0x018ee20008000800 */
[C---:B-1----:R-:W-:Y:S01]  /*0f00*/  SHF.L.U64.HI R5, R4.reuse, 0x1, R5 ;  /* 0x0000000104057819 */ /* 0x042fe20000010205 */
[----:B------:R-:W-:-:S03]  /*0f10*/  IMAD.SHL.U32 R4, R4, 0x2, RZ ;  /* 0x0000000204047824 */ /* 0x000fc600078e00ff */
[--C-:B------:R-:W-:Y:S02]  /*0f20*/  SHF.R.U32.HI R7, RZ, 0x4, R5.reuse ;  /* 0x00000004ff077819 */ /* 0x100fe40000011605 */
[----:B------:R-:W-:-:S05]  /*0f30*/  SHF.R.U64 R4, R4, 0x4, R5 ;  /* 0x0000000404047819 */ /* 0x000fca0000001205 */
[----:B------:R1:W-:Y:S01]  /*0f40*/  STS [UR20+0xc], R4 ;  /* 0x00000c04ff007988 */ /* 0x0003e20008000814 */
[----:B-----5:R-:W-:Y:S02]  /*0f50*/  LOP3.LUT R3, R3, 0x7, RZ, 0xb8, !PT ;  /* 0x0000000703037812 */ /* 0x020fe400078eb8ff */
[----:B---3--:R-:W-:-:S03]  /*0f60*/  LOP3.LUT R2, R2, 0xf, R7, 0xb8, !PT ;  /* 0x0000000f02027812 */ /* 0x008fc600078eb807 */
[----:B------:R1:W-:Y:S04]  /*0f70*/  STS [UR20+0x34], R3 ;  /* 0x00003403ff007988 */ /* 0x0003e80008000814 */
[----:B------:R1:W-:Y:S02]  /*0f80*/  STS [UR20+0x1c], R2 ;  /* 0x00001c02ff007988 */ /* 0x0003e40008000814 */
.L_x_38:
[----:B------:R-:W-:Y:S05]  /*0f90*/  BSYNC B4 ;  /* 0x0000000000047941 */ /* 0x000fea0003800000 */
.L_x_37:
        /* <DEDUP_REMOVED lines=11> */
.L_x_41:
[----:B------:R-:W-:Y:S05]  /*1050*/  @P2 BRA `(.L_x_43) ;  /* 0x0000000000282947 */ /* 0x000fea0003800000 */
[----:B-1-34-:R-:W1:Y:S02]  /*1060*/  LDS R2, [UR20+0x8] ;  /* 0x00000814ff027984 */ /* 0x01ae640008000800 */
[----:B-1----:R-:W-:-:S05]  /*1070*/  LOP3.LUT R2, R2, 0x1800, RZ, 0xb8, !PT ;  /* 0x0000180002027812 */ /* 0x002fca00078eb8ff */
[----:B------:R3:W-:Y:S02]  /*1080*/  STS [UR20+0x8], R2 ;  /* 0x00000802ff007988 */ /* 0x0007e40008000814 */
.L_x_42:
[----:B------:R-:W-:Y:S05]  /*1090*/  @P2 BREAK B5 ;  /* 0x0000000000052942 */ /* 0x000fea0003800000 */
[----:B------:R-:W-:Y:S05]  /*10a0*/  @P2 BRA `(.L_x_44) ;  /* 0x0000000000242947 */ /* 0x000fea0003800000 */
[----:B-1-3--:R-:W1:Y:S01]  /*10b0*/  LDS R2, [UR20+0x8] ;  /* 0x00000814ff027984 */ /* 0x00ae620008000800 */
[----:B------:R-:W-:-:S05]  /*10c0*/  IMAD.MOV.U32 R3, RZ, RZ, 0x6000 ;  /* 0x00006000ff037424 */ /* 0x000fca00078e00ff */
[----:B-1----:R-:W-:-:S04]  /*10d0*/  LOP3.LUT R2, R2, 0x6000, R3, 0xd8, !PT ;  /* 0x0000600002027812 */ /* 0x002fc800078ed803 */
[----:B------:R-:W-:-:S05]  /*10e0*/  LOP3.LUT R2, R2, 0x400000, RZ, 0xb8, !PT ;  /* 0x0040000002027812 */ /* 0x000fca00078eb8ff */
[----:B------:R1:W-:Y:S02]  /*10f0*/  STS [UR20+0x8], R2 ;  /* 0x00000802ff007988 */ /* 0x0003e40008000814 */
.L_x_43:
[----:B------:R-:W-:Y:S05]  /*1100*/  BSYNC B5 ;  /* 0x0000000000057941 */ /* 0x000fea0003800000 */
.L_x_40:
[----:B-1-34-:R-:W1:Y:S02]  /*1110*/  @!P2 LDS R2, [UR20+0x8] ;  /* 0x00000814ff02a984 */ /* 0x01ae640008000800 */
[----:B-1----:R-:W-:-:S05]  /*1120*/  @!P2 LOP3.LUT R2, R2, 0x8000, RZ, 0xb8, !PT ;  /* 0x000080000202a812 */ /* 0x002fca00078eb8ff */
[----:B------:R4:W-:Y:S02]  /*1130*/  @!P2 STS [UR20+0x8], R2 ;  /* 0x00000802ff00a988 */ /* 0x0009e40008000814 */
.L_x_44:
[----:B------:R-:W-:Y:S05]  /*1140*/  BSYNC B4 ;  /* 0x0000000000047941 */ /* 0x000fea0003800000 */
.L_x_39:
[----:B------:R-:W-:Y:S05]  /*1150*/  WARPSYNC.ALL ;  /* 0x0000000000007948 */ /* 0x000fea0003800000 */
[----:B------:R-:W-:Y:S01]  /*1160*/  UIADD3 UR5, UR5, 0x100, URZ ;  /* 0x0000010005057890 */ /* 0x000fe2000fffe03f */
[----:B------:R-:W-:Y:S01]  /*1170*/  ISETP.GE.AND P1, PT, R13, 0x1, PT ;  /* 0x000000010d00780c */ /* 0x000fe20003f26270 */
[----:B------:R-:W-:Y:S01]  /*1180*/  IMAD.MOV.U32 R24, RZ, RZ, RZ ;  /* 0x000000ffff187224 */ /* 0x000fe200078e00ff */
[----:B------:R-:W-:Y:S01]  /*1190*/  SHF.R.U32.HI R7, RZ, 0x5, R0 ;  /* 0x00000005ff077819 */ /* 0x000fe20000011600 */
[----:B------:R-:W-:-:S04]  /*11a0*/  UIADD3 UR26, UP0, UR5, UR26, URZ ;  /* 0x0000001a051a7290 */ /* 0x000fc8000ff1e03f */
[----:B------:R-:W-:Y:S01]  /*11b0*/  ULEA.HI.X.SX32 UR27, UR5, UR27, 0x1, UP0 ;  /* 0x0000001b051b7291 */ /* 0x000fe200080f0e3f */
[----:B------:R-:W-:Y:S11]  /*11c0*/  @P0 BRA `(.L_x_45) ;  /* 0x0000000000280947 */ /* 0x000ff60003800000 */
[----:B-1-34-:R-:W1:Y:S01]  /*11d0*/  S2R R2, SR_LANEID ;  /* 0x0000000000027919 */ /* 0x01ae620000000000 */
[----:B------:R-:W-:Y:S05]  /*11e0*/  WARPSYNC.ALL ;  /* 0x0000000000007948 */ /* 0x000fea0003800000 */
[----:B-1----:R-:W-:-:S05]  /*11f0*/  IMAD.SHL.U32 R4, R2, 0x4, RZ ;  /* 0x0000000402047824 */ /* 0x002fca00078e00ff */
[----:B------:R-:W1:Y:S01]  /*1200*/  LDS R5, [R4+UR20] ;  /* 0x0000001404057984 */ /* 0x000e620008000800 */
[----:B------:R-:W-:-:S05]  /*1210*/  IADD3 R2, P3, R4, UR26, RZ ;  /* 0x0000001a04027c10 */ /* 0x000fca000ff7e0ff */
[----:B------:R-:W-:-:S05]  /*1220*/  IMAD.X R3, RZ, RZ, UR27, P3 ;  /* 0x0000001bff037e24 */ /* 0x000fca00098e06ff */
[----:B-1----:R1:W3:Y:S01]  /*1230*/  ATOMG.E.EXCH.STRONG.GPU PT, RZ, [R2], R5 ;  /* 0x0000000502ff73a8 */ /* 0x0022e200041ee100 */
[----:B------:R-:W-:-:S04]  /*1240*/  DEPBAR {5,4,3,2,1,0} ;  /* 0x0000003f0000791a */ /* 0x000fc80000000000 */
[----:B------:R1:W-:Y:S01]  /*1250*/  UTMACCTL.IV [UR26] ;  /* 0x000000001a0079b9 */ /* 0x0003e20008000000 */
[----:B------:R-:W-:Y:S01]  /*1260*/  NOP ;  /* 0x0000000000007918 */ /* 0x000fe20000000000 */
.L_x_45:
[----:B------:R-:W-:Y:S05]  /*1270*/  @P0 BRA `(.L_x_46) ;  /* 0x00000000000c0947 */ /* 0x000fea0003800000 */
[----:B------:R0:W-:Y:S01]  /*1280*/  UTMACMDFLUSH ;  /* 0x00000000000079b7 */ /* 0x0001e20000000000 */
[----:B------:R-:W-:Y:S05]  /*1290*/  @P0 BRA `(.L_x_46) ;  /* 0x0000000000040947 */ /* 0x000fea0003800000 */
[----:B------:R-:W-:-:S04]  /*12a0*/  DEPBAR.LE SB0, 0x0 ;  /* 0x000080000000791a */ /* 0x000fc80000000000 */
.L_x_46:
[----:B------:R-:W-:Y:S05]  /*12b0*/  WARPSYNC.ALL ;  /* 0x0000000000007948 */ /* 0x000fea0003800000 */
[----:B---3--:R-:W-:Y:S01]  /*12c0*/  BAR.SYNC.DEFER_BLOCKING 0x0 ;  /* 0x0000000000007b1d */ /* 0x008fe20000010000 */
[----:B------:R-:W-:Y:S01]  /*12d0*/  R2UR UR21, R7 ;  /* 0x00000000071572ca */ /* 0x000fe200000e0000 */
[----:B------:R-:W-:Y:S01]  /*12e0*/  USHF.L.U32 UR15, UR32, 0x8, URZ ;  /* 0x00000008200f7899 */ /* 0x000fe2000800063f */
[----:B------:R-:W-:Y:S01]  /*12f0*/  IMAD.MOV.U32 R25, RZ, RZ, RZ ;  /* 0x000000ffff197224 */ /* 0x000fe200078e00ff */
[----:B------:R-:W-:Y:S01]  /*1300*/  USHF.L.U32 UR11, UR33, 0x6, URZ ;  /* 0x00000006210b7899 */ /* 0x000fe2000800063f */
[----:B------:R-:W-:Y:S01]  /*1310*/  CS2R R26, SRZ ;  /* 0x00000000001a7805 */ /* 0x000fe2000001ff00 */
[----:B------:R-:W-:Y:S01]  /*1320*/  VOTEU.ALL UP0, P2 ;  /* 0x00000000003f7886 */ /* 0x000fe20001000000 */
[----:B------:R-:W-:Y:S01]  /*1330*/  UMOV UR6, 0x1 ;  /* 0x0000000100067882 */ /* 0x000fe20000000000 */
[----:B------:R-:W-:Y:S01]  /*1340*/  VOTEU.ALL UP1, P2 ;  /* 0x00000000003f7886 */ /* 0x000fe20001020000 */
[----:B------:R-:W-:-:S02]  /*1350*/  CS2R R28, SRZ ;  /* 0x00000000001c7805 */ /* 0x000fc4000001ff00 */
[----:B------:R-:W-:Y:S01]  /*1360*/  CS2R R30, SRZ ;  /* 0x00000000001e7805 */ /* 0x000fe2000001ff00 */
[----:B------:R-:W-:-:S04]  /*1370*/  @!UP0 UIADD3 UR8, -UR6, 0x100000, URZ ;  /* 0x0010000006088890 */ /* 0x000fc8000fffe13f */
[----:B------:R-:W-:Y:S02]  /*1380*/  @!UP0 USHF.L.U32 UR9, UR8, 0xb, URZ ;  /* 0x0000000b08098899 */ /* 0x000fe4000800063f */
[----:B------:R-:W-:Y:S01]  /*1390*/  @!UP0 USHF.L.U32 UR8, UR8, 0x1, URZ ;  /* 0x0000000108088899 */ /* 0x000fe2000800063f */
[----:B------:R-:W-:Y:S01]  /*13a0*/  CS2R R32, SRZ ;  /* 0x0000000000207805 */ /* 0x000fe2000001ff00 */
[----:B------:R-:W-:-:S04]  /*13b0*/  @!UP0 UIADD3 UR6, -UR6, 0x100000, URZ ;  /* 0x0010000006068890 */ /* 0x000fc8000fffe13f */
[----:B------:R-:W-:Y:S02]  /*13c0*/  @!UP0 USHF.L.U32 UR7, UR6, 0xb, URZ ;  /* 0x0000000b06078899 */ /* 0x000fe4000800063f */
[----:B------:R-:W-:Y:S01]  /*13d0*/  @!UP0 USHF.L.U32 UR6, UR6, 0x1, URZ ;  /* 0x0000000106068899 */ /* 0x000fe2000800063f */
[----:B------:R-:W-:Y:S01]  /*13e0*/  CS2R R34, SRZ ;  /* 0x0000000000227805 */ /* 0x000fe2000001ff00 */
[----:B------:R-:W-:Y:S01]  /*13f0*/  VOTEU.ALL UP0, P2 ;  /* 0x00000000003f7886 */ /* 0x000fe20001000000 */
[----:B------:R-:W-:Y:S02]  /*1400*/  CS2R R36, SRZ ;  /* 0x0000000000247805 */ /* 0x000fe4000001ff00 */
[----:B------:R-:W-:Y:S02]  /*1410*/  CS2R R38, SRZ ;  /* 0x0000000000267805 */ /* 0x000fe4000001ff00 */
[----:B------:R-:W-:Y:S02]  /*1420*/  CS2R R40, SRZ ;  /* 0x0000000000287805 */ /* 0x000fe4000001ff00 */
[----:B------:R-:W-:-:S02]  /*1430*/  CS2R R42, SRZ ;  /* 0x00000000002a7805 */ /* 0x000fc4000001ff00 */
[----:B------:R-:W-:Y:S02]  /*1440*/  CS2R R44, SRZ ;  /* 0x00000000002c7805 */ /* 0x000fe4000001ff00 */
[----:B------:R-:W-:Y:S02]  /*1450*/  CS2R R46, SRZ ;  /* 0x00000000002e7805 */ /* 0x000fe4000001ff00 */
[----:B------:R-:W-:Y:S02]  /*1460*/  CS2R R48, SRZ ;  /* 0x0000000000307805 */ /* 0x000fe4000001ff00 */
[----:B------:R-:W-:Y:S01]  /*1470*/  CS2R R50, SRZ ;  /* 0x0000000000327805 */ /* 0x000fe2000001ff00 */
[----:B------:R-:W3:Y:S02]  /*1480*/  FENCE.VIEW.ASYNC.S ;  /* 0x00000000000073c6 */ /* 0x000ee40000000000 */
[----:B---3--:R3:W4:Y:S02]  /*1490*/  @!UP0 SYNCS.EXCH.64 URZ, [UR20+0x14000], UR8 ;  /* 0x01400008143f85b2 */ /* 0x0087240008000100 */
[----:B----4-:R-:W-:Y:S01]  /*14a0*/  BAR.SYNC.DEFER_BLOCKING 0x0 ;  /* 0x0000000000007b1d */ /* 0x010fe20000010000 */
[----:B------:R-:W-:-:S02]  /*14b0*/  CS2R R52, SRZ ;  /* 0x0000000000347805 */ /* 0x000fc4000001ff00 */
[----:B------:R-:W-:Y:S02]  /*14c0*/  CS2R R54, SRZ ;  /* 0x0000000000367805 */ /* 0x000fe4000001ff00 */
[----:B------:R-:W-:Y:S02]  /*14d0*/  CS2R R56, SRZ ;  /* 0x0000000000387805 */ /* 0x000fe4000001ff00 */
[----:B------:R-:W-:Y:S02]  /*14e0*/  CS2R R58, SRZ ;  /* 0x00000000003a7805 */ /* 0x000fe4000001ff00 */
[----:B------:R-:W-:Y:S02]  /*14f0*/  CS2R R60, SRZ ;  /* 0x00000000003c7805 */ /* 0x000fe4000001ff00 */
[----:B------:R-:W-:Y:S02]  /*1500*/  CS2R R62, SRZ ;  /* 0x00000000003e7805 */ /* 0x000fe4000001ff00 */
        /* <DEDUP_REMOVED lines=11> */
[----:B------:R-:W-:Y:S01]  /*15c0*/  CS2R R86, SRZ ;  /* 0x0000000000567805 */ /* 0x000fe2000001ff00 */
[----:B------:R3:W4:Y:S01]  /*15d0*/  @!UP1 SYNCS.EXCH.64 URZ, [UR20+0x14008], UR6 ;  /* 0x01400806143f95b2 */ /* 0x0007220008000100 */
[----:B------:R-:W-:Y:S05]  /*15e0*/  @!P1 BRA `(.L_x_47) ;  /* 0x0000000400909947 */ /* 0x000fea0003800000 */
        /* <DEDUP_REMOVED lines=31> */
[----:B------:R-:W-:Y:S01]  /*17e0*/  CS2R R86, SRZ ;  /* 0x0000000000567805 */ /* 0x000fe2000001ff00 */
[----:B------:R-:W-:Y:S01]  /*17f0*/  UMOV UR5, URZ ;  /* 0x0000003f00057c82 */ /* 0x000fe20008000000 */
[----:B------:R-:W-:-:S05]  /*1800*/  UMOV UR10, URZ ;  /* 0x0000003f000a7c82 */ /* 0x000fca0008000000 */
.L_x_49:
[----:B----4-:R-:W-:Y:S01]  /*1810*/  BAR.SYNC.DEFER_BLOCKING 0x0 ;  /* 0x0000000000007b1d */ /* 0x010fe20000010000 */
[----:B------:R-:W-:Y:S01]  /*1820*/  ULEA UR18, UR5, UR20, 0x3 ;  /* 0x0000001405127291 */ /* 0x000fe2000f8e183f */
[----:B-1----:R-:W-:Y:S01]  /*1830*/  @!P2 IMAD.MOV.U32 R2, RZ, RZ, 0xa000 ;  /* 0x0000a000ff02a424 */ /* 0x002fe200078e00ff */
[----:B------:R-:W-:Y:S01]  /*1840*/  ELECT P0, URZ, PT ;  /* 0x00000000003f782f */ /* 0x000fe20003800000 */
[----:B---3--:R-:W-:-:S03]  /*1850*/  ULEA UR8, UR5, UR20, 0xd ;  /* 0x0000001405087291 */ /* 0x008fc6000f8e683f */
[----:B------:R-:W-:Y:S02]  /*1860*/  ISETP.LT.U32.AND P0, PT, R6, 0x20, P0 ;  /* 0x000000200600780c */ /* 0x000fe40000701070 */
[----:B------:R-:W-:Y:S01]  /*1870*/  ELECT P1, URZ, PT ;  /* 0x00000000003f782f */ /* 0x000fe20003820000 */
[----:B------:R-:W-:-:S03]  /*1880*/  UIADD3 UR8, UR8, 0x10000, URZ ;  /* 0x0001000008087890 */ /* 0x000fc6000fffe03f */
[----:B------:R-:W-:Y:S01]  /*1890*/  ISETP.LT.U32.AND P1, PT, R6, 0x20, P1 ;  /* 0x000000200600780c */ /* 0x000fe20000f21070 */
[----:B------:R-:W-:Y:S01]  /*18a0*/  ULEA UR12, UR5, UR20, 0xf ;  /* 0x00000014050c7291 */ /* 0x000fe2000f8e783f */
[----:B------:R-:W-:-:S05]  /*18b0*/  UMOV UR14, UR10 ;  /* 0x0000000a000e7c82 */ /* 0x000fca0008000000 */
[----:B------:R-:W-:Y:S01]  /*18c0*/  VOTEU.ANY UP0, P0 ;  /* 0x00000000003f7886 */ /* 0x000fe20000000100 */
[----:B------:R-:W-:Y:S01]  /*18d0*/  VOTEU.ANY UP2, P0 ;  /* 0x00000000003f7886 */ /* 0x000fe20000040100 */
[----:B------:R1:W-:Y:S03]  /*18e0*/  @!P2 SYNCS.ARRIVE.TRANS64 RZ, [UR18+0x14000], R2 ;  /* 0x01400002ffffa9a7 */ /* 0x0003e60008000012 */
[----:B------:R-:W-:Y:S01]  /*18f0*/  @UP0 UIADD3 UR9, UR18, 0x14000, URZ ;  /* 0x0001400012090890 */ /* 0x000fe2000fffe03f */
[----:B------:R-:W-:Y:S01]  /*1900*/  @UP0 UMOV UR6, UR22 ;  /* 0x0000001600060c82 */ /* 0x000fe20008000000 */
[----:B------:R-:W-:Y:S01]  /*1910*/  @UP0 UMOV UR7, UR23 ;  /* 0x0000001700070c82 */ /* 0x000fe20008000000 */
[----:B------:R-:W-:Y:S01]  /*1920*/  BAR.SYNC.DEFER_BLOCKING 0x0 ;  /* 0x0000000000007b1d */ /* 0x000fe20000010000 */
[----:B-1----:R-:W-:-:S05]  /*1930*/  IMAD.U32 R2, RZ, RZ, UR4 ;  /* 0x00000004ff027e24 */ /* 0x002fca000f8e00ff */
[----:B------:R-:W-:Y:S01]  /*1940*/  VOTEU.ANY UP1, P1 ;  /* 0x00000000003f7886 */ /* 0x000fe20000820100 */
[----:B------:R-:W-:Y:S01]  /*1950*/  VOTEU.ANY UP3, P1 ;  /* 0x00000000003f7886 */ /* 0x000fe20000860100 */
[----:B------:R-:W-:-:S03]  /*1960*/  SHF.L.U32 R2, R2, 0x1f, RZ ;  /* 0x0000001f02027819 */ /* 0x000fc600000006ff */
[----:B------:R-:W-:Y:S01]  /*1970*/  @UP1 UIADD3 UR13, UR18, 0x14000, URZ ;  /* 0x00014000120d1890 */ /* 0x000fe2000fffe03f */
[----:B------:R-:W-:Y:S01]  /*1980*/  @UP1 UMOV UR16, UR24 ;  /* 0x0000001800101c82 */ /* 0x000fe20008000000 */
[----:B------:R-:W-:Y:S01]  /*1990*/  @UP1 UMOV UR17, UR25 ;  /* 0x0000001900111c82 */ /* 0x000fe20008000000 */
[----:B------:R1:W-:Y:S01]  /*19a0*/  @UP2 UTMALDG.2D [UR8], [UR6] ;  /* 0x00000008060025b4 */ /* 0x0003e20008008000 */
[----:B------:R3:W-:Y:S06]  /*19b0*/  MEMBAR.ALL.CTA ;  /* 0x0000000000007992 */ /* 0x0007ec0000008000 */
[----:B---3--:R-:W3:Y:S02]  /*19c0*/  FENCE.VIEW.ASYNC.S ;  /* 0x00000000000073c6 */ /* 0x008ee40000000000 */
[----:B---3--:R-:W-:Y:S06]  /*19d0*/  BAR.SYNC.DEFER_BLOCKING 0x0 ;  /* 0x0000000000007b1d */ /* 0x008fec0000010000 */
[----:B------:R1:W-:Y:S02]  /*19e0*/  @UP3 UTMALDG.2D [UR12], [UR16] ;  /* 0x0000000c100035b4 */ /* 0x0003e40008008000 */
[----:B------:R-:W-:Y:S06]  /*19f0*/  BAR.SYNC.DEFER_BLOCKING 0x0 ;  /* 0x0000000000007b1d */ /* 0x000fec0000010000 */
[----:B------:R-:W3:Y:S02]  /*1a00*/  SYNCS.PHASECHK.TRANS64.TRYWAIT P0, [UR18+0x14000], R2 ;  /* 0x01400002ff0075a7 */ /* 0x000ee40008000152 */
[----:B-1-3--:R-:W-:Y:S05]  /*1a10*/  @!P0 BRA `(.L_x_48) ;  /* 0x0000000400bc8947 */ /* 0x00afea0003800000 */
.L_x_50:
[----:B------:R-:W-:Y:S01]  /*1a20*/  USHF.L.U32 UR6, UR21, 0x8, URZ ;  /* 0x0000000815067899 */ /* 0x000fe2000800063f */
[----:B------:R-:W-:Y:S02]  /*1a30*/  WARPGROUP.DEPBAR.LE gsb0, 0x0 ;  /* 0x00008000000079c5 */ /* 0x000fe40000010000 */
[----:B------:R-:W-:Y:S01]  /*1a40*/  USHF.R.U32.HI UR16, URZ, 0x4, UR8 ;  /* 0x000000043f107899 */ /* 0x000fe20008011608 */
[----:B------:R-:W-:Y:S01]  /*1a50*/  WARPGROUP.ARRIVE ;  /* 0x00000000000079c5 */ /* 0x000fe20000000000 */
[----:B------:R-:W-:Y:S01]  /*1a60*/  ULOP3.LUT UR6, UR6, 0x400, URZ, 0xc0, !UPT ;  /* 0x0000040006067892 */ /* 0x000fe2000f8ec03f */
[----:B------:R-:W1:Y:S01]  /*1a70*/  LDC R2, c[0x0][0x230] ;  /* 0x00008c00ff027b82 */ /* 0x000e620000000800 */
[----:B------:R-:W-:Y:S02]  /*1a80*/  USGXT.U32 UR16, UR16, 0xe ;  /* 0x0000000e1010789a */ /* 0x000fe40008000000 */
[----:B------:R-:W-:Y:S01]  /*1a90*/  ULEA.HI UR6, UR12, UR6, URZ, 0x1c ;  /* 0x000000060c067291 */ /* 0x000fe2000f8fe03f */
[----:B------:R-:W-:Y:S01]  /*1aa0*/  UMOV UR17, 0x40000040 ;  /* 0x4000004000117882 */ /* 0x000fe20000000000 */
[----:B------:R-:W-:-:S02]  /*1ab0*/  UMOV UR19, 0x40000040 ;  /* 0x4000004000137882 */ /* 0x000fc40000000000 */
[----:B------:R-:W-:Y:S01]  /*1ac0*/  ULOP3.LUT UR18, UR6, 0x3fff, URZ, 0xc0, !UPT ;  /* 0x00003fff06127892 */ /* 0x000fe2000f8ec03f */
[----:B------:R-:W-:Y:S02]  /*1ad0*/  UMOV UR7, URZ ;  /* 0x0000003f00077c82 */ /* 0x000fe40008000000 */
[----:B------:R-:W-:Y:S01]  /*1ae0*/  UMOV UR6, URZ ;  /* 0x0000003f00067c82 */ /* 0x000fe20008000000 */
[----:B------:R-:W-:Y:S02]  /*1af0*/  UIADD3 UR10, UR10, 0x40, URZ ;  /* 0x000000400a0a7890 */ /* 0x000fe4000fffe03f */
[----:B------:R-:W-:-:S03]  /*1b00*/  UIADD3 UR5, UR5, 0x1, URZ ;  /* 0x0000000105057890 */ /* 0x000fc6000fffe03f */
[----:B------:R-:W-:Y:S01]  /*1b10*/  HGMMA.64x128x16.F32 R24, gdesc[UR16], R24 ;  /* 0x01e00000101879f0 */ /* 0x000fe20008700818 */
[----:B------:R-:W-:Y:S02]  /*1b20*/  UIADD3 UR16, UP0, UR16, 0x2, URZ ;  /* 0x0000000210107890 */ /* 0x000fe4000ff1e03f */
[----:B------:R-:W-:Y:S02]  /*1b30*/  UIADD3 UR18, UP1, UR18, 0x2, URZ ;  /* 0x0000000212127890 */ /* 0x000fe4000ff3e03f */
[----:B------:R-:W-:Y:S02]  /*1b40*/  UIADD3.X UR17, UR6, 0x40000040, URZ, UP0, !UPT ;  /* 0x4000004006117890 */ /* 0x000fe400087fe43f */
[----:B------:R-:W-:Y:S01]  /*1b50*/  UIADD3.X UR19, UR7, 0x40000040, URZ, UP1, !UPT ;  /* 0x4000004007137890 */ /* 0x000fe20008ffe43f */
[----:B-1----:R-:W-:Y:S01]  /*1b60*/  ISETP.LE.AND P0, PT, R2, UR10, PT ;  /* 0x0000000a02007c0c */ /* 0x002fe2000bf03270 */
[----:B------:R-:W-:Y:S02]  /*1b70*/  UIADD3.64 UR28, UR16, 0x2, URZ ;  /* 0x00000002101c7897 */ /* 0x000fe4000fffe03f */
[----:B------:R-:W-:-:S02]  /*1b80*/  UIADD3.64 UR30, UR18, 0x2, URZ ;  /* 0x00000002121e7897 */ /* 0x000fc4000fffe03f */
[----:B------:R-:W-:-:S04]  /*1b90*/  UISETP.NE.U32.AND UP0, UPT, UR5, 0x2, UPT ;  /* 0x000000020500788c */ /* 0x000fc8000bf05070 */
[----:B------:R-:W-:Y:S02]  /*1ba0*/  USEL UR6, URZ, 0x1, UP0 ;  /* 0x000000013f067887 */ /* 0x000fe40008000000 */
[----:B------:R-:W-:Y:S02]  /*1bb0*/  USEL UR5, UR5, URZ, UP0 ;  /* 0x0000003f05057287 */ /* 0x000fe40008000000 */
[----:B------:R-:W-:Y:S01]  /*1bc0*/  ULOP3.LUT UR4, UR4, UR6, URZ, 0x3c, !UPT ;  /* 0x0000000604047292 */ /* 0x000fe2000f8e3c3f */
[----:B------:R-:W-:Y:S01]  /*1bd0*/  HGMMA.64x128x16.F32 R24, gdesc[UR16], R24 ;  /* 0x01e00000101879f0 */ /* 0x000fe20008700818 */
[----:B------:R-:W-:Y:S02]  /*1be0*/  UIADD3.64 UR16, UR16, 0x4, URZ ;  /* 0x0000000410107897 */ /* 0x000fe4000fffe03f */
[----:B------:R-:W-:-:S09]  /*1bf0*/  UIADD3.64 UR18, UR18, 0x4, URZ ;  /* 0x0000000412127897 */ /* 0x000fd2000fffe03f */
[----:B------:R-:W-:-:S12]  /*1c00*/  HGMMA.64x128x16.F32 R24, gdesc[UR28], R24 ;  /* 0x01e000001c1879f0 */ /* 0x000fd80008700818 */
[----:B------:R-:W-:Y:S01]  /*1c10*/  HGMMA.64x128x16.F32 R24, gdesc[UR16], R24, gsb0 ;  /* 0x01e00000101879f0 */ /* 0x000fe20008000818 */
[----:B------:R-:W-:Y:S05]  /*1c20*/  @!P0 BRA `(.L_x_49) ;  /* 0xfffffff800f88947 */ /* 0x000fea000383ffff */
.L_x_47:
[----:B------:R-:W-:Y:S02]  /*1c30*/  WARPGROUP.DEPBAR.LE gsb0, 0x0 ;  /* 0x00008000000079c5 */ /* 0x000fe40000010000 */
[----:B----4-:R-:W-:Y:S01]  /*1c40*/  BAR.SYNC.DEFER_BLOCKING 0x0 ;  /* 0x0000000000007b1d */ /* 0x010fe20000010000 */
[C---:B-1----:R-:W-:Y:S01]  /*1c50*/  IMAD.SHL.U32 R2, R0.reuse, 0x80, RZ ;  /* 0x0000008000027824 */ /* 0x042fe200078e00ff */
[----:B------:R-:W-:Y:S01]  /*1c60*/  F2FP.F16.F32.PACK_AB R24, R25, R24 ;  /* 0x000000181918723e */ /* 0x000fe200000000ff */
[----:B------:R-:W-:Y:S01]  /*1c70*/  IMAD.SHL.U32 R3, R0, 0x40, RZ ;  /* 0x0000004000037824 */ /* 0x000fe200078e00ff */
[----:B------:R-:W-:Y:S02]  /*1c80*/  F2FP.F16.F32.PACK_AB R25, R27, R26 ;  /* 0x0000001a1b19723e */ /* 0x000fe400000000ff */
[----:B------:R-:W-:Y:S02]  /*1c90*/  ELECT P0, URZ, PT ;  /* 0x00000000003f782f */ /* 0x000fe40003800000 */
[----:B------:R-:W-:Y:S01]  /*1ca0*/  LOP3.LUT R2, R2, 0x4780, RZ, 0xc0, !PT ;  /* 0x0000478002027812 */ /* 0x000fe200078ec0ff */
[----:B------:R-:W-:Y:S01]  /*1cb0*/  ULOP3.LUT UR21, UR21, 0x3, URZ, 0xc0, !UPT ;  /* 0x0000000315157892 */ /* 0x000fe2000f8ec03f */
[----:B------:R-:W-:Y:S01]  /*1cc0*/  F2FP.F16.F32.PACK_AB R56, R57, R56 ;  /* 0x000000383938723e */ /* 0x000fe200000000ff */
[----:B------:R-:W-:Y:S01]  /*1cd0*/  UMOV UR10, UR11 ;  /* 0x0000000b000a7c82 */ /* 0x000fe20008000000 */
[----:B------:R-:W-:Y:S01]  /*1ce0*/  LOP3.LUT R4, R2, 0x1800, R3, 0xf8, !PT ;  /* 0x0000180002047812 */ /* 0x000fe200078ef803 */
[----:B------:R-:W-:Y:S01]  /*1cf0*/  IMAD.SHL.U32 R2, R0, 0x10, RZ ;  /* 0x0000001000027824 */ /* 0x000fe200078e00ff */
[----:B------:R-:W-:Y:S01]  /*1d00*/  F2FP.F16.F32.PACK_AB R26, R29, R28 ;  /* 0x0000001c1d1a723e */ /* 0x000fe200000000ff */
[----:B---3--:R-:W-:Y:S01]  /*1d10*/  ULEA UR9, UR21, UR15, 0x6 ;  /* 0x0000000f15097291 */ /* 0x008fe2000f8e303f */
[----:B------:R-:W-:Y:S01]  /*1d20*/  F2FP.F16.F32.PACK_AB R27, R31, R30 ;  /* 0x0000001e1f1b723e */ /* 0x000fe200000000ff */
[----:B------:R-:W-:Y:S01]  /*1d30*/  ULEA UR8, UR21, UR20, 0xd ;  /* 0x0000001415087291 */ /* 0x000fe2000f8e683f */
[----:B------:R-:W-:-:S02]  /*1d40*/  LOP3.LUT R3, R2, 0x70, RZ, 0xc0, !PT ;  /* 0x0000007002037812 */ /* 0x000fc400078ec0ff */
[----:B------:R-:W-:Y:S02]  /*1d50*/  F2FP.F16.F32.PACK_AB R32, R33, R32 ;  /* 0x000000202120723e */ /* 0x000fe400000000ff */
[----:B------:R-:W-:Y:S02]  /*1d60*/  LOP3.LUT R3, R3, 0x10, R0, 0x78, !PT ;  /* 0x0000001003037812 */ /* 0x000fe400078e7800 */
[----:B------:R-:W-:Y:S01]  /*1d70*/  F2FP.F16.F32.PACK_AB R57, R59, R58 ;  /* 0x0000003a3b39723e */ /* 0x000fe200000000ff */
[----:B------:R-:W1:Y:S02]  /*1d80*/  @!P2 SYNCS.CCTL.IV [UR20+0x14000] ;  /* 0x01400000ff00a9b1 */ /* 0x000e640008000014 */
[----:B-1----:R-:W-:Y:S01]  /*1d90*/  BAR.SYNC.DEFER_BLOCKING 0x0 ;  /* 0x0000000000007b1d */ /* 0x002fe20000010000 */
[----:B------:R-:W-:Y:S02]  /*1da0*/  LOP3.LUT R3, R4, R3, RZ, 0xfc, !PT ;  /* 0x0000000304037212 */ /* 0x000fe400078efcff */
[----:B------:R-:W-:-:S02]  /*1db0*/  F2FP.F16.F32.PACK_AB R33, R35, R34 ;  /* 0x000000222321723e */ /* 0x000fc400000000ff */
[C---:B------:R-:W-:Y:S01]  /*1dc0*/  LOP3.LUT R2, R3.reuse, 0x20, RZ, 0x3c, !PT ;  /* 0x0000002003027812 */ /* 0x040fe200078e3cff */
[C---:B------:R-:W-:Y:S01]  /*1dd0*/  VIADD R0, R3.reuse, UR20 ;  /* 0x0000001403007c36 */ /* 0x040fe20008000000 */
[----:B------:R-:W-:Y:S02]  /*1de0*/  LOP3.LUT R4, R3, 0x40, RZ, 0x3c, !PT ;  /* 0x0000004003047812 */ /* 0x000fe400078e3cff */
[----:B------:R-:W-:Y:S01]  /*1df0*/  F2FP.F16.F32.PACK_AB R58, R61, R60 ;  /* 0x0000003c3d3a723e */ /* 0x000fe200000000ff */
[----:B------:R-:W-:Y:S01]  /*1e00*/  VIADD R2, R2, UR20 ;  /* 0x0000001402027c36 */ /* 0x000fe20008000000 */
[----:B------:R-:W-:Y:S01]  /*1e10*/  F2FP.F16.F32.PACK_AB R59, R63, R62 ;  /* 0x0000003e3f3b723e */ /* 0x000fe200000000ff */
[----:B------:R-:W-:Y:S01]  /*1e20*/  VIADD R4, R4, UR20 ;  /* 0x0000001404047c36 */ /* 0x000fe20008000000 */
[----:B------:R-:W-:Y:S02]  /*1e30*/  F2FP.F16.F32.PACK_AB R64, R65, R64 ;  /* 0x000000404140723e */ /* 0x000fe400000000ff */
[----:B------:R-:W-:-:S02]  /*1e40*/  LOP3.LUT R3, R3, 0x60, RZ, 0x3c, !PT ;  /* 0x0000006003037812 */ /* 0x000fc400078e3cff */
[----:B------:R-:W-:Y:S02]  /*1e50*/  F2FP.F16.F32.PACK_AB R34, R37, R36 ;  /* 0x000000242522723e */ /* 0x000fe400000000ff */
[----:B------:R-:W-:Y:S01]  /*1e60*/  F2FP.F16.F32.PACK_AB R35, R39, R38 ;  /* 0x000000262723723e */ /* 0x000fe200000000ff */
[----:B------:R-:W-:Y:S01]  /*1e70*/  VIADD R3, R3, UR20 ;  /* 0x0000001403037c36 */ /* 0x000fe20008000000 */
[----:B------:R-:W-:Y:S02]  /*1e80*/  F2FP.F16.F32.PACK_AB R40, R41, R40 ;  /* 0x000000282928723e */ /* 0x000fe400000000ff */
[----:B------:R-:W-:Y:S01]  /*1e90*/  F2FP.F16.F32.PACK_AB R65, R67, R66 ;  /* 0x000000424341723e */ /* 0x000fe200000000ff */
[----:B------:R-:W1:Y:S01]  /*1ea0*/  @!P2 SYNCS.CCTL.IV [UR20+0x14008] ;  /* 0x01400800ff00a9b1 */ /* 0x000e620008000014 */
[----:B------:R-:W-:Y:S01]  /*1eb0*/  F2FP.F16.F32.PACK_AB R41, R43, R42 ;  /* 0x0000002a2b29723e */ /* 0x000fe200000000ff */
[----:B-1----:R-:W-:Y:S01]  /*1ec0*/  STSM.16.M88.4 [R0], R24 ;  /* 0x0000001800007844 */ /* 0x002fe20000000200 */
[----:B------:R-:W-:-:S02]  /*1ed0*/  F2FP.F16.F32.PACK_AB R66, R69, R68 ;  /* 0x000000444542723e */ /* 0x000fc400000000ff */
[----:B------:R-:W-:Y:S01]  /*1ee0*/  F2FP.F16.F32.PACK_AB R67, R71, R70 ;  /* 0x000000464743723e */ /* 0x000fe200000000ff */
[----:B------:R-:W-:Y:S01]  /*1ef0*/  STSM.16.M88.4 [R0+0x2000], R56 ;  /* 0x0020003800007844 */ /* 0x000fe20000000200 */
[----:B------:R-:W-:Y:S02]  /*1f00*/  F2FP.F16.F32.PACK_AB R72, R73, R72 ;  /* 0x000000484948723e */ /* 0x000fe400000000ff */
[----:B------:R-:W-:Y:S01]  /*1f10*/  F2FP.F16.F32.PACK_AB R42, R45, R44 ;  /* 0x0000002c2d2a723e */ /* 0x000fe200000000ff */
[----:B------:R-:W-:Y:S01]  /*1f20*/  STSM.16.M88.4 [R2], R32 ;  /* 0x0000002002007844 */ /* 0x000fe20000000200 */
[----:B------:R-:W-:Y:S02]  /*1f30*/  F2FP.F16.F32.PACK_AB R43, R47, R46 ;  /* 0x0000002e2f2b723e */ /* 0x000fe400000000ff */
[----:B------:R-:W-:Y:S01]  /*1f40*/  F2FP.F16.F32.PACK_AB R48, R49, R48 ;  /* 0x000000303130723e */ /* 0x000fe200000000ff */
[----:B------:R-:W-:Y:S01]  /*1f50*/  STSM.16.M88.4 [R2+0x2000], R64 ;  /* 0x0020004002007844 */ /* 0x000fe20000000200 */
[----:B------:R-:W-:-:S02]  /*1f60*/  F2FP.F16.F32.PACK_AB R73, R75, R74 ;  /* 0x0000004a4b49723e */ /* 0x000fc400000000ff */
[----:B------:R-:W-:Y:S01]  /*1f70*/  F2FP.F16.F32.PACK_AB R49, R51, R50 ;  /* 0x000000323331723e */ /* 0x000fe200000000ff */
[----:B------:R-:W-:Y:S01]  /*1f80*/  STSM.16.M88.4 [R4], R40 ;  /* 0x0000002804007844 */ /* 0x000fe20000000200 */
[----:B------:R-:W-:Y:S02]  /*1f90*/  F2FP.F16.F32.PACK_AB R74, R77, R76 ;  /* 0x0000004c4d4a723e */ /* 0x000fe400000000ff */
[----:B------:R-:W-:Y:S02]  /*1fa0*/  F2FP.F16.F32.PACK_AB R75, R79, R78 ;  /* 0x0000004e4f4b723e */ /* 0x000fe400000000ff */
[----:B------:R-:W-:Y:S02]  /*1fb0*/  F2FP.F16.F32.PACK_AB R80, R81, R80 ;  /* 0x000000505150723e */ /* 0x000fe400000000ff */
[----:B------:R-:W-:Y:S01]  /*1fc0*/  F2FP.F16.F32.PACK_AB R50, R53, R52 ;  /* 0x000000343532723e */ /* 0x000fe200000000ff */
[----:B------:R-:W-:Y:S01]  /*1fd0*/  STSM.16.M88.4 [R4+0x2000], R72 ;  /* 0x0020004804007844 */ /* 0x000fe20000000200 */
[----:B------:R-:W-:-:S02]  /*1fe0*/  F2FP.F16.F32.PACK_AB R51, R55, R54 ;  /* 0x000000363733723e */ /* 0x000fc400000000ff */
[----:B------:R-:W-:Y:S02]  /*1ff0*/  F2FP.F16.F32.PACK_AB R81, R83, R82 ;  /* 0x000000525351723e */ /* 0x000fe400000000ff */
[----:B------:R-:W-:Y:S01]  /*2000*/  F2FP.F16.F32.PACK_AB R82, R85, R84 ;  /* 0x000000545552723e */ /* 0x000fe200000000ff */
[----:B------:R-:W-:Y:S01]  /*2010*/  STSM.16.M88.4 [R3], R48 ;  /* 0x0000003003007844 */ /* 0x000fe20000000200 */
[----:B------:R-:W-:Y:S02]  /*2020*/  F2FP.F16.F32.PACK_AB R83, R87, R86 ;  /* 0x000000565753723e */ /* 0x000fe400000000ff */
[----:B------:R-:W-:-:S03]  /*2030*/  ISETP.LT.U32.AND P0, PT, R6, 0x80, P0 ;  /* 0x000000800600780c */ /* 0x000fc60000701070 */
[----:B------:R-:W-:Y:S01]  /*2040*/  STSM.16.M88.4 [R3+0x2000], R80 ;  /* 0x0020005003007844 */ /* 0x000fe20000000200 */
[----:B------:R1:W-:Y:S06]  /*2050*/  MEMBAR.ALL.CTA ;  /* 0x0000000000007992 */ /* 0x0003ec0000008000 */
[----:B-1----:R-:W1:Y:S03]  /*2060*/  FENCE.VIEW.ASYNC.S ;  /* 0x00000000000073c6 */ /* 0x002e660000000000 */
[----:B-1----:R-:W-:Y:S01]  /*2070*/  VOTEU.ANY UP0, P0 ;  /* 0x00000000003f7886 */ /* 0x002fe20000000100 */
[----:B------:R-:W-:-:S04]  /*2080*/  VOTEU.ANY UP1, P0 ;  /* 0x00000000003f7886 */ /* 0x000fc80000020100 */
[----:B------:R-:W-:Y:S01]  /*2090*/  @UP0 UMOV UR6, UR26 ;  /* 0x0000001a00060c82 */ /* 0x000fe20008000000 */
[----:B------:R-:W-:Y:S01]  /*20a0*/  @UP0 UMOV UR7, UR27 ;  /* 0x0000001b00070c82 */ /* 0x000fe20008000000 */
[----:B------:R-:W-:Y:S06]  /*20b0*/  BAR.SYNC.DEFER_BLOCKING 0x0 ;  /* 0x0000000000007b1d */ /* 0x000fec0000010000 */
[----:B------:R1:W-:Y:S01]  /*20c0*/  @UP1 UTMASTG.2D [UR8], [UR6] ;  /* 0x00000008060013b5 */ /* 0x0003e20008008000 */
[----:B------:R0:W-:Y:S01]  /*20d0*/  UTMACMDFLUSH ;  /* 0x00000000000079b7 */ /* 0x0001e20000000000 */
[----:B------:R-:W-:-:S04]  /*20e0*/  DEPBAR.LE SB0, 0x0 ;  /* 0x000080000000791a */ /* 0x000fc80000000000 */
[----:B------:R-:W-:Y:S06]  /*20f0*/  BAR.SYNC.DEFER_BLOCKING 0x0 ;  /* 0x0000000000007b1d */ /* 0x000fec0000010000 */
[----:B-1----:R-:W-:Y:S05]  /*2100*/  EXIT ;  /* 0x000000000000794d */ /* 0x002fea0003800000 */
.L_x_48:
[----:B------:R-:W1:Y:S02]  /*2110*/  SYNCS.PHASECHK.TRANS64.TRYWAIT P0, [UR18+0x14000], R2 ;  /* 0x01400002ff0075a7 */ /* 0x000e640008000152 */
[----:B-1----:R-:W-:Y:S05]  /*2120*/  @!P0 BRA `(.L_x_48) ;  /* 0xfffffffc00f88947 */ /* 0x002fea000383ffff */
[----:B------:R-:W-:Y:S05]  /*2130*/  BRA `(.L_x_50) ;  /* 0xfffffff800387947 */ /* 0x000fea000383ffff */
.L_x_51:
[----:B------:R-:W-:-:S00]  /*2140*/  BRA `(.L_x_51) ;  /* 0xfffffffc00fc7947 */ /* 0x000fc0000383ffff */
[----:B------:R-:W-:-:S00]  /*2150*/  NOP ;  /* 0x0000000000007918 */ /* 0x000fc00000000000 */
        /* <DEDUP_REMOVED lines=10> */
.L_x_52:


//--------------------- .nv.shared.gluon_wgmma    --------------------------
	.section	.nv.shared.gluon_wgmma,"aw",@nobits
	.sectionflags	@""
	.align	16
	.zero		1024


//--------------------- .nv.shared.reserved.0     --------------------------
	.section	.nv.shared.reserved.0,"aw",@nobits
	.weak		__nv_reservedSMEM_offset_0_alias
	.size		__nv_reservedSMEM_offset_0_alias, 0, 0
	.other		__nv_reservedSMEM_offset_0_alias,@"STO_CUDA_RESERVED_SHARED STV_DEFAULT"
__nv_reservedSMEM_offset_0_alias:
	.zero		0


//--------------------- .nv.constant0.gluon_wgmma --------------------------
	.section	.nv.constant0.gluon_wgmma,"a",@progbits
	.sectionflags	@""
	.align	4
.nv.constant0.gluon_wgmma:
	.zero		608


//--------------------- SYMBOLS --------------------------

	.type		.nv.reservedSmem.offset0,@object
	.size		.nv.reservedSmem.offset0,0x4
